def attn_fwd(
    Q,
    K,
    V,
    Out,
    Lse,
    sm_scale,
    stride_qz,
    stride_qh,
    stride_qm,
    stride_qk,
    stride_kz,
    stride_kh,
    stride_kn,
    stride_kk,
    stride_vz,
    stride_vh,
    stride_vn,
    stride_vk,
    stride_oz,
    stride_oh,
    stride_om,
    stride_ok,
    seqlen_q,
    seqlen_k,
    BLOCK_M: tl.constexpr,
    BLOCK_N: tl.constexpr,
    HEAD_DIM: tl.constexpr,
    CAUSAL: tl.constexpr,
):
    start_m = tl.program_id(0)
    off_hz = tl.program_id(1)
    q_off = off_hz * stride_qh
    k_off = off_hz * stride_kh
    v_off = off_hz * stride_vh
    offs_m = start_m * BLOCK_M + tl.arange(0, BLOCK_M)
    offs_d = tl.arange(0, HEAD_DIM)
    offs_n = tl.arange(0, BLOCK_N)
    q_ptrs = Q + q_off + offs_m[:, None] * stride_qm + offs_d[None, :] * stride_qk
    k_ptrs = K + k_off + offs_d[:, None] * stride_kk + offs_n[None, :] * stride_kn
    v_ptrs = V + v_off + offs_n[:, None] * stride_vn + offs_d[None, :] * stride_vk
    m_i = tl.full([BLOCK_M], float("-inf"), dtype=tl.float32)
    l_i = tl.zeros([BLOCK_M], dtype=tl.float32) + 1.0
    acc = tl.zeros([BLOCK_M, HEAD_DIM], dtype=tl.float32)
    q = tl.load(q_ptrs)
    acc, l_i, m_i = _attn_fwd_inner(
        acc,
        l_i,
        m_i,
        q,
        k_ptrs,
        v_ptrs,
        sm_scale,
        stride_kn,
        stride_vn,
        start_m,
        seqlen_k,
        BLOCK_M,
        BLOCK_N,
        HEAD_DIM,
        CAUSAL,
    )
    acc = acc / l_i[:, None]
    lse = m_i + tl.math.log2(l_i) / 1.4426950408889634
    o_ptrs = (
        Out
        + off_hz * stride_oh
        + offs_m[:, None] * stride_om
        + offs_d[None, :] * stride_ok
    )
    tl.store(o_ptrs, acc.to(Out.dtype.element_ty))
    tl.store(Lse + off_hz * seqlen_q + offs_m, lse)

# config = {"BLOCK_M": 64, "BLOCK_N": 64, "HEAD_DIM": 256, "arch": "sm_100", "causal": true, "dtype": "fp16", "num_stages": 3, "num_warps": 8}
# arch = sm_100


// ===== COMPILED SASS (sm_100a) =====

	.target	sm_100a

	.elftype	@"ET_EXEC"


//--------------------- .note.nv.tkinfo           --------------------------
	.section	.note.nv.tkinfo,"",@"SHT_NOTE"
	.sectionflags	@"SHF_NOTE_NV_TKINFO"
	.tkinfo
        /*0018*/ 	.word	0x00000081
        /*0030*/ 	.string	""
        /*0030*/ 	.string	"ptxas-blackwell"
        /*0030*/ 	.string	"Cuda compilation tools, release 12.9, V12.9.86"
        /*0030*/ 	.string	"Build cuda_12.9.r12.9/compiler.36037853_0"
        /*0030*/ 	.string	"-v  -suppress-debug-info  -lineinfo  -arch sm_100a "



//--------------------- .note.nv.cuver            --------------------------
	.section	.note.nv.cuver,"",@"SHT_NOTE"
	.sectionflags	@"SHF_NOTE_NV_CUVER"
        /*0018*/ 	.short	0x0001
        /*001a*/ 	.short	0x0064
        /*001c*/ 	.short	0x0001
        /*001e*/ 	.short	0x0000
        /*0020*/ 	.short	0x0001
        /*0022*/ 	.short	0x0000


//--------------------- .nv.info                  --------------------------
	.section	.nv.info,"",@"SHT_CUDA_INFO"
	.align	4


	//----- nvinfo : EIATTR_REGCOUNT
	.align		4
        /*0000*/ 	.byte	0x04, 0x2f
        /*0002*/ 	.short	(.L_5 - .L_4)
	.align		4
.L_4:
        /*0004*/ 	.word	index@(attn_fwd)
        /*0008*/ 	.word	0x000000ff


	//----- nvinfo : EIATTR_FRAME_SIZE
	.align		4
.L_5:
        /*000c*/ 	.byte	0x04, 0x11
        /*000e*/ 	.short	(.L_7 - .L_6)
	.align		4
.L_6:
        /*0010*/ 	.word	index@($__internal_2_$__cuda_sm10x_tcgen05_guardrail_trap_unallocated_columns_being_dealloced)
        /*0014*/ 	.word	0x00000178


	//----- nvinfo : EIATTR_FRAME_SIZE
	.align		4
.L_7:
        /*0018*/ 	.byte	0x04, 0x11
        /*001a*/ 	.short	(.L_9 - .L_8)
	.align		4
.L_8:
        /*001c*/ 	.word	index@($__internal_1_$__cuda_sm10x_tcgen05_guardrail_trap_phase_invalid_during_alloc)
        /*0020*/ 	.word	0x00000178


	//----- nvinfo : EIATTR_FRAME_SIZE
	.align		4
.L_9:
        /*0024*/ 	.byte	0x04, 0x11
        /*0026*/ 	.short	(.L_11 - .L_10)
	.align		4
.L_10:
        /*0028*/ 	.word	index@($__internal_0_$__cuda_sm10x_tcgen05_guardrail_trap_col_being_dealloced_not_returned_by_alloc)
        /*002c*/ 	.word	0x00000178


	//----- nvinfo : EIATTR_FRAME_SIZE
	.align		4
.L_11:
        /*0030*/ 	.byte	0x04, 0x11
        /*0032*/ 	.short	(.L_13 - .L_12)
	.align		4
.L_12:
        /*0034*/ 	.word	index@(attn_fwd)
        /*0038*/ 	.word	0x00000178


	//----- nvinfo : EIATTR_MIN_STACK_SIZE
	.align		4
.L_13:
        /*003c*/ 	.byte	0x04, 0x12
        /*003e*/ 	.short	(.L_15 - .L_14)
	.align		4
.L_14:
        /*0040*/ 	.word	index@(attn_fwd)
        /*0044*/ 	.word	0x00000178
.L_15:


//--------------------- .nv.info.attn_fwd         --------------------------
	.section	.nv.info.attn_fwd,"",@"SHT_CUDA_INFO"
	.sectionflags	@""
	.align	4


	//----- nvinfo : EIATTR_CUDA_API_VERSION
	.align		4
        /*0000*/ 	.byte	0x04, 0x37
        /*0002*/ 	.short	(.L_17 - .L_16)
.L_16:
        /*0004*/ 	.word	0x00000081


	//----- nvinfo : EIATTR_KPARAM_INFO
	.align		4
.L_17:
        /*0008*/ 	.byte	0x04, 0x17
        /*000a*/ 	.short	(.L_19 - .L_18)
.L_18:
        /*000c*/ 	.word	0x00000000
        /*0010*/ 	.short	0x0019
        /*0012*/ 	.short	0x0080
        /*0014*/ 	.byte	0x00, 0xf4, 0x21, 0x00


	//----- nvinfo : EIATTR_KPARAM_INFO
	.align		4
.L_19:
        /*0018*/ 	.byte	0x04, 0x17
        /*001a*/ 	.short	(.L_21 - .L_20)
.L_20:
        /*001c*/ 	.word	0x00000000
        /*0020*/ 	.short	0x0018
        /*0022*/ 	.short	0x0078
        /*0024*/ 	.byte	0x00, 0xf4, 0x21, 0x00


	//----- nvinfo : EIATTR_KPARAM_INFO
	.align		4
.L_21:
        /*0028*/ 	.byte	0x04, 0x17
        /*002a*/ 	.short	(.L_23 - .L_22)
.L_22:
        /*002c*/ 	.word	0x00000000
        /*0030*/ 	.short	0x0017
        /*0032*/ 	.short	0x0070
        /*0034*/ 	.byte	0x00, 0xf0, 0x11, 0x00


	//----- nvinfo : EIATTR_KPARAM_INFO
	.align		4
.L_23:
        /*0038*/ 	.byte	0x04, 0x17
        /*003a*/ 	.short	(.L_25 - .L_24)
.L_24:
        /*003c*/ 	.word	0x00000000
        /*0040*/ 	.short	0x0016
        /*0042*/ 	.short	0x006c
        /*0044*/ 	.byte	0x00, 0xf0, 0x11, 0x00


	//----- nvinfo : EIATTR_KPARAM_INFO
	.align		4
.L_25:
        /*0048*/ 	.byte	0x04, 0x17
        /*004a*/ 	.short	(.L_27 - .L_26)
.L_26:
        /*004c*/ 	.word	0x00000000
        /*0050*/ 	.short	0x0015
        /*0052*/ 	.short	0x0068
        /*0054*/ 	.byte	0x00, 0xf0, 0x11, 0x00


	//----- nvinfo : EIATTR_KPARAM_INFO
	.align		4
.L_27:
        /*0058*/ 	.byte	0x04, 0x17
        /*005a*/ 	.short	(.L_29 - .L_28)
.L_28:
        /*005c*/ 	.word	0x00000000
        /*0060*/ 	.short	0x0014
        /*0062*/ 	.short	0x0064
        /*0064*/ 	.byte	0x00, 0xf0, 0x11, 0x00


	//----- nvinfo : EIATTR_KPARAM_INFO
	.align		4
.L_29:
        /*0068*/ 	.byte	0x04, 0x17
        /*006a*/ 	.short	(.L_31 - .L_30)
.L_30:
        /*006c*/ 	.word	0x00000000
        /*0070*/ 	.short	0x0013
        /*0072*/ 	.short	0x0060
        /*0074*/ 	.byte	0x00, 0xf0, 0x11, 0x00


	//----- nvinfo : EIATTR_KPARAM_INFO
	.align		4
.L_31:
        /*0078*/ 	.byte	0x04, 0x17
        /*007a*/ 	.short	(.L_33 - .L_32)
.L_32:
        /*007c*/ 	.word	0x00000000
        /*0080*/ 	.short	0x0012
        /*0082*/ 	.short	0x005c
        /*0084*/ 	.byte	0x00, 0xf0, 0x11, 0x00


	//----- nvinfo : EIATTR_KPARAM_INFO
	.align		4
.L_33:
        /*0088*/ 	.byte	0x04, 0x17
        /*008a*/ 	.short	(.L_35 - .L_34)
.L_34:
        /*008c*/ 	.word	0x00000000
        /*0090*/ 	.short	0x0011
        /*0092*/ 	.short	0x0058
        /*0094*/ 	.byte	0x00, 0xf0, 0x11, 0x00


	//----- nvinfo : EIATTR_KPARAM_INFO
	.align		4
.L_35:
        /*0098*/ 	.byte	0x04, 0x17
        /*009a*/ 	.short	(.L_37 - .L_36)
.L_36:
        /*009c*/ 	.word	0x00000000
        /*00a0*/ 	.short	0x0010
        /*00a2*/ 	.short	0x0054
        /*00a4*/ 	.byte	0x00, 0xf0, 0x11, 0x00


	//----- nvinfo : EIATTR_KPARAM_INFO
	.align		4
.L_37:
        /*00a8*/ 	.byte	0x04, 0x17
        /*00aa*/ 	.short	(.L_39 - .L_38)
.L_38:
        /*00ac*/ 	.word	0x00000000
        /*00b0*/ 	.short	0x000f
        /*00b2*/ 	.short	0x0050
        /*00b4*/ 	.byte	0x00, 0xf0, 0x11, 0x00


	//----- nvinfo : EIATTR_KPARAM_INFO
	.align		4
.L_39:
        /*00b8*/ 	.byte	0x04, 0x17
        /*00ba*/ 	.short	(.L_41 - .L_40)
.L_40:
        /*00bc*/ 	.word	0x00000000
        /*00c0*/ 	.short	0x000e
        /*00c2*/ 	.short	0x004c
        /*00c4*/ 	.byte	0x00, 0xf0, 0x11, 0x00


	//----- nvinfo : EIATTR_KPARAM_INFO
	.align		4
.L_41:
        /*00c8*/ 	.byte	0x04, 0x17
        /*00ca*/ 	.short	(.L_43 - .L_42)
.L_42:
        /*00cc*/ 	.word	0x00000000
        /*00d0*/ 	.short	0x000d
        /*00d2*/ 	.short	0x0048
        /*00d4*/ 	.byte	0x00, 0xf0, 0x11, 0x00


	//----- nvinfo : EIATTR_KPARAM_INFO
	.align		4
.L_43:
        /*00d8*/ 	.byte	0x04, 0x17
        /*00da*/ 	.short	(.L_45 - .L_44)
.L_44:
        /*00dc*/ 	.word	0x00000000
        /*00e0*/ 	.short	0x000c
        /*00e2*/ 	.short	0x0044
        /*00e4*/ 	.byte	0x00, 0xf0, 0x11, 0x00


	//----- nvinfo : EIATTR_KPARAM_INFO
	.align		4
.L_45:
        /*00e8*/ 	.byte	0x04, 0x17
        /*00ea*/ 	.short	(.L_47 - .L_46)
.L_46:
        /*00ec*/ 	.word	0x00000000
        /*00f0*/ 	.short	0x000b
        /*00f2*/ 	.short	0x0040
        /*00f4*/ 	.byte	0x00, 0xf0, 0x11, 0x00


	//----- nvinfo : EIATTR_KPARAM_INFO
	.align		4
.L_47:
        /*00f8*/ 	.byte	0x04, 0x17
        /*00fa*/ 	.short	(.L_49 - .L_48)
.L_48:
        /*00fc*/ 	.word	0x00000000
        /*0100*/ 	.short	0x000a
        /*0102*/ 	.short	0x003c
        /*0104*/ 	.byte	0x00, 0xf0, 0x11, 0x00


	//----- nvinfo : EIATTR_KPARAM_INFO
	.align		4
.L_49:
        /*0108*/ 	.byte	0x04, 0x17
        /*010a*/ 	.short	(.L_51 - .L_50)
.L_50:
        /*010c*/ 	.word	0x00000000
        /*0110*/ 	.short	0x0009
        /*0112*/ 	.short	0x0038
        /*0114*/ 	.byte	0x00, 0xf0, 0x11, 0x00


	//----- nvinfo : EIATTR_KPARAM_INFO
	.align		4
.L_51:
        /*0118*/ 	.byte	0x04, 0x17
        /*011a*/ 	.short	(.L_53 - .L_52)
.L_52:
        /*011c*/ 	.word	0x00000000
        /*0120*/ 	.short	0x0008
        /*0122*/ 	.short	0x0034
        /*0124*/ 	.byte	0x00, 0xf0, 0x11, 0x00


	//----- nvinfo : EIATTR_KPARAM_INFO
	.align		4
.L_53:
        /*0128*/ 	.byte	0x04, 0x17
        /*012a*/ 	.short	(.L_55 - .L_54)
.L_54:
        /*012c*/ 	.word	0x00000000
        /*0130*/ 	.short	0x0007
        /*0132*/ 	.short	0x0030
        /*0134*/ 	.byte	0x00, 0xf0, 0x11, 0x00


	//----- nvinfo : EIATTR_KPARAM_INFO
	.align		4
.L_55:
        /*0138*/ 	.byte	0x04, 0x17
        /*013a*/ 	.short	(.L_57 - .L_56)
.L_56:
        /*013c*/ 	.word	0x00000000
        /*0140*/ 	.short	0x0006
        /*0142*/ 	.short	0x002c
        /*0144*/ 	.byte	0x00, 0xf0, 0x11, 0x00


	//----- nvinfo : EIATTR_KPARAM_INFO
	.align		4
.L_57:
        /*0148*/ 	.byte	0x04, 0x17
        /*014a*/ 	.short	(.L_59 - .L_58)
.L_58:
        /*014c*/ 	.word	0x00000000
        /*0150*/ 	.short	0x0005
        /*0152*/ 	.short	0x0028
        /*0154*/ 	.byte	0x00, 0xf0, 0x11, 0x00


	//----- nvinfo : EIATTR_KPARAM_INFO
	.align		4
.L_59:
        /*0158*/ 	.byte	0x04, 0x17
        /*015a*/ 	.short	(.L_61 - .L_60)
.L_60:
        /*015c*/ 	.word	0x00000000
        /*0160*/ 	.short	0x0004
        /*0162*/ 	.short	0x0020
        /*0164*/ 	.byte	0x00, 0xf4, 0x21, 0x00


	//----- nvinfo : EIATTR_KPARAM_INFO
	.align		4
.L_61:
        /*0168*/ 	.byte	0x04, 0x17
        /*016a*/ 	.short	(.L_63 - .L_62)
.L_62:
        /*016c*/ 	.word	0x00000000
        /*0170*/ 	.short	0x0003
        /*0172*/ 	.short	0x0018
        /*0174*/ 	.byte	0x00, 0xf4, 0x21, 0x00


	//----- nvinfo : EIATTR_KPARAM_INFO
	.align		4
.L_63:
        /*0178*/ 	.byte	0x04, 0x17
        /*017a*/ 	.short	(.L_65 - .L_64)
.L_64:
        /*017c*/ 	.word	0x00000000
        /*0180*/ 	.short	0x0002
        /*0182*/ 	.short	0x0010
        /*0184*/ 	.byte	0x00, 0xf4, 0x21, 0x00


	//----- nvinfo : EIATTR_KPARAM_INFO
	.align		4
.L_65:
        /*0188*/ 	.byte	0x04, 0x17
        /*018a*/ 	.short	(.L_67 - .L_66)
.L_66:
        /*018c*/ 	.word	0x00000000
        /*0190*/ 	.short	0x0001
        /*0192*/ 	.short	0x0008
        /*0194*/ 	.byte	0x00, 0xf4, 0x21, 0x00


	//----- nvinfo : EIATTR_KPARAM_INFO
	.align		4
.L_67:
        /*0198*/ 	.byte	0x04, 0x17
        /*019a*/ 	.short	(.L_69 - .L_68)
.L_68:
        /*019c*/ 	.word	0x00000000
        /*01a0*/ 	.short	0x0000
        /*01a2*/ 	.short	0x0000
        /*01a4*/ 	.byte	0x00, 0xf4, 0x21, 0x00


	//----- nvinfo : EIATTR_AT_ENTRY_FRAGMENTS
	.align		4
.L_69:
        /*01a8*/ 	.byte	0x04, 0x4f
        /*01aa*/ 	.short	(.L_71 - .L_70)


	//   ....[0]....
.L_70:
        /*01ac*/ 	.word	0x00000004


	//----- nvinfo : EIATTR_RESERVED_SMEM_USED
	.align		4
.L_71:
        /*01b0*/ 	.byte	0x01, 0x41
	.zero		2


	//----- nvinfo : EIATTR_SPARSE_MMA_MASK
	.align		4
        /*01b4*/ 	.byte	0x03, 0x50
        /*01b6*/ 	.short	0x0000


	//----- nvinfo : EIATTR_TCGEN05_1CTA_USED
	.align		4
        /*01b8*/ 	.byte	0x01, 0x51
	.zero		2


	//----- nvinfo : EIATTR_MAXREG_COUNT
	.align		4
        /*01bc*/ 	.byte	0x03, 0x1b
        /*01be*/ 	.short	0x00ff


	//----- nvinfo : EIATTR_NUM_BARRIERS
	.align		4
        /*01c0*/ 	.byte	0x02, 0x4c
        /*01c2*/ 	.byte	0x01
	.zero		1


	//----- nvinfo : EIATTR_ANNOTATIONS
	.align		4
        /*01c4*/ 	.byte	0x04, 0x55
        /*01c6*/ 	.short	(.L_73 - .L_72)


	//   ....[0]....
.L_72:
        /*01c8*/ 	.word	0x00000001
        /*01cc*/ 	.byte	0x00, 0x1a, 0x00, 0x00, 0x01, 0x00, 0x00, 0x00, 0x80, 0x1c, 0x00, 0x00, 0x01, 0x00, 0x00, 0x00
        /* <DEDUP_REMOVED lines=59> */
        /*058c*/ 	.byte	0x20, 0xb2, 0x00, 0x00, 0x01, 0x00, 0x00, 0x00, 0x30, 0xb2, 0x00, 0x00


	//----- nvinfo : EIATTR_INT_WARP_WIDE_INSTR_OFFSETS
	.align		4
.L_73:
        /*0598*/ 	.byte	0x04, 0x31
        /*059a*/ 	.short	(.L_75 - .L_74)


	//   ....[0]....
.L_74:
        /*059c*/ 	.word	0x00001a10


	//   ....[1]....
        /*05a0*/ 	.word	0x00001a20


	//   ....[2]....
        /*05a4*/ 	.word	0x000036e0


	//   ....[3]....
        /*05a8*/ 	.word	0x00003cc0


	//   ....[4]....
        /*05ac*/ 	.word	0x00008f70


	//   ....[5]....
        /*05b0*/ 	.word	0x0000df40


	//   ....[6]....
        /*05b4*/ 	.word	0x0000df80


	//----- nvinfo : EIATTR_COOP_GROUP_MASK_REGIDS
	.align		4
.L_75:
        /*05b8*/ 	.byte	0x04, 0x29
        /*05ba*/ 	.short	(.L_77 - .L_76)


	//   ....[0]....
.L_76:
        /*05bc*/ 	.word	0xffffffff


	//   ....[1]....
        /*05c0*/ 	.word	0xffffffff


	//   ....[2]....
        /*05c4*/ 	.word	0xffffffff


	//   ....[3]....
        /*05c8*/ 	.word	0xffffffff


	//   ....[4]....
        /*05cc*/ 	.word	0xffffffff


	//   ....[5]....
        /*05d0*/ 	.word	0xffffffff


	//   ....[6]....
        /*05d4*/ 	.word	0xffffffff


	//   ....[7]....
        /*05d8*/ 	.word	0xffffffff


	//   ....[8]....
        /*05dc*/ 	.word	0xffffffff


	//   ....[9]....
        /*05e0*/ 	.word	0xffffffff


	//   ....[10]....
        /*05e4*/ 	.word	0xffffffff


	//   ....[11]....
        /*05e8*/ 	.word	0xffffffff


	//----- nvinfo : EIATTR_COOP_GROUP_INSTR_OFFSETS
	.align		4
.L_77:
        /*05ec*/ 	.byte	0x04, 0x28
        /*05ee*/ 	.short	(.L_79 - .L_78)


	//   ....[0]....
.L_78:
        /*05f0*/ 	.word	0x00000080


	//   ....[1]....
        /*05f4*/ 	.word	0x00000340


	//   ....[2]....
        /*05f8*/ 	.word	0x00004d60


	//   ....[3]....
        /*05fc*/ 	.word	0x00005ad0


	//   ....[4]....
        /*0600*/ 	.word	0x000060b0


	//   ....[5]....
        /*0604*/ 	.word	0x00006100


	//   ....[6]....
        /*0608*/ 	.word	0x00009aa0


	//   ....[7]....
        /*060c*/ 	.word	0x00009af0


	//   ....[8]....
        /*0610*/ 	.word	0x00009f40


	//   ....[9]....
        /*0614*/ 	.word	0x00009fa0


	//   ....[10]....
        /*0618*/ 	.word	0x0000ddc0


	//   ....[11]....
        /*061c*/ 	.word	0x0000e030


	//----- nvinfo : EIATTR_VRC_CTA_INIT_COUNT
	.align		4
.L_79:
        /*0620*/ 	.byte	0x02, 0x4a
        /*0622*/ 	.byte	0x80
	.zero		1


	//----- nvinfo : EIATTR_MBARRIER_INSTR_OFFSETS
	.align		4
        /*0624*/ 	.byte	0x04, 0x39
        /*0626*/ 	.short	(.L_81 - .L_80)


	//   ....[0]....
.L_80:
        /*0628*/ 	.word	0x00001da0
        /*062c*/ 	.word	0x000000ff
        /*0630*/ 	.word	0x00000000
        /*0634*/ 	.short	0x0100
        /*0636*/ 	.byte	0x06
	.zero		1


	//   ....[1]....
        /*0638*/ 	.word	0x00003710
        /*063c*/ 	.word	0x000000ff
        /*0640*/ 	.word	0x00020008
        /*0644*/ 	.short	0x0100
        /*0646*/ 	.byte	0x04
	.zero		1


	//   ....[2]....
        /*0648*/ 	.word	0x00003d80
        /*064c*/ 	.word	0x000000ff
        /*0650*/ 	.word	0x00010000
        /*0654*/ 	.short	0x0100
        /*0656*/ 	.byte	0x04
	.zero		1


	//   ....[3]....
        /*0658*/ 	.word	0x00004480
        /*065c*/ 	.word	0x000000ff
        /*0660*/ 	.word	0x00010000
        /*0664*/ 	.short	0x010a
        /*0666*/ 	.byte	0x04
	.zero		1


	//   ....[4]....
        /*0668*/ 	.word	0x000046c0
        /*066c*/ 	.word	0x000000ff
        /*0670*/ 	.word	0x00010000
        /*0674*/ 	.short	0x0108
        /*0676*/ 	.byte	0x04
	.zero		1


	//   ....[5]....
        /*0678*/ 	.word	0x00009140
        /*067c*/ 	.word	0x000000ff
        /*0680*/ 	.word	0x00020010
        /*0684*/ 	.short	0x0100
        /*0686*/ 	.byte	0x04
	.zero		1


	//   ....[6]....
        /*0688*/ 	.word	0x00009450
        /*068c*/ 	.word	0x000000ff
        /*0690*/ 	.word	0x00020010
        /*0694*/ 	.short	0x010a
        /*0696*/ 	.byte	0x04
	.zero		1


	//   ....[7]....
        /*0698*/ 	.word	0x000094f0
        /*069c*/ 	.word	0x000000ff
        /*06a0*/ 	.word	0x00020010
        /*06a4*/ 	.short	0x0108
        /*06a6*/ 	.byte	0x04
	.zero		1


	//   ....[8]....
        /*06a8*/ 	.word	0x00009ff0
        /*06ac*/ 	.word	0x000000ff
        /*06b0*/ 	.word	0x00000000
        /*06b4*/ 	.short	0x010a
        /*06b6*/ 	.byte	0x06
	.zero		1


	//   ....[9]....
        /*06b8*/ 	.word	0x0000b6e0
        /*06bc*/ 	.word	0x000000ff
        /*06c0*/ 	.word	0x00000000
        /*06c4*/ 	.short	0x010a
        /*06c6*/ 	.byte	0x06
	.zero		1


	//   ....[10]....
        /*06c8*/ 	.word	0x0000b7e0
        /*06cc*/ 	.word	0x000000ff
        /*06d0*/ 	.word	0x00020000
        /*06d4*/ 	.short	0x0108
        /*06d6*/ 	.byte	0x04
	.zero		1


	//   ....[11]....
        /*06d8*/ 	.word	0x0000b960
        /*06dc*/ 	.word	0x000000ff
        /*06e0*/ 	.word	0x00020008
        /*06e4*/ 	.short	0x0108
        /*06e6*/ 	.byte	0x04
	.zero		1


	//   ....[12]....
        /*06e8*/ 	.word	0x0000e050
        /*06ec*/ 	.word	0x000000ff
        /*06f0*/ 	.word	0x00010000
        /*06f4*/ 	.short	0x010a
        /*06f6*/ 	.byte	0x04
	.zero		1


	//   ....[13]....
        /*06f8*/ 	.word	0x0000e080
        /*06fc*/ 	.word	0x000000ff
        /*0700*/ 	.word	0x00020010
        /*0704*/ 	.short	0x010a
        /*0706*/ 	.byte	0x04
	.zero		1


	//   ....[14]....
        /*0708*/ 	.word	0x0000e0b0
        /*070c*/ 	.word	0x000000ff
        /*0710*/ 	.word	0x00000000
        /*0714*/ 	.short	0x010a
        /*0716*/ 	.byte	0x06
	.zero		1


	//   ....[15]....
        /*0718*/ 	.word	0x0000e0e0
        /*071c*/ 	.word	0x000000ff
        /*0720*/ 	.word	0x00000000
        /*0724*/ 	.short	0x010a
        /*0726*/ 	.byte	0x06
	.zero		1


	//----- nvinfo : EIATTR_NUM_MBARRIERS
	.align		4
.L_81:
        /*0728*/ 	.byte	0x03, 0x38
        /*072a*/ 	.short	0xffff


	//----- nvinfo : EIATTR_EXIT_INSTR_OFFSETS
	.align		4
        /*072c*/ 	.byte	0x04, 0x1c
        /*072e*/ 	.short	(.L_83 - .L_82)


	//   ....[0]....
.L_82:
        /*0730*/ 	.word	0x0000e040


	//----- nvinfo : EIATTR_REQNTID
	.align		4
.L_83:
        /*0734*/ 	.byte	0x04, 0x10
        /*0736*/ 	.short	(.L_85 - .L_84)
.L_84:
        /*0738*/ 	.word	0x00000100
        /*073c*/ 	.word	0x00000001
        /*0740*/ 	.word	0x00000001


	//----- nvinfo : EIATTR_CRS_STACK_SIZE
	.align		4
.L_85:
        /*0744*/ 	.byte	0x04, 0x1e
        /*0746*/ 	.short	(.L_87 - .L_86)
.L_86:
        /*0748*/ 	.word	0x00000000


	//----- nvinfo : EIATTR_CBANK_PARAM_SIZE
	.align		4
.L_87:
        /*074c*/ 	.byte	0x03, 0x19
        /*074e*/ 	.short	0x0088


	//----- nvinfo : EIATTR_PARAM_CBANK
	.align		4
        /*0750*/ 	.byte	0x04, 0x0a
        /*0752*/ 	.short	(.L_89 - .L_88)
	.align		4
.L_88:
        /*0754*/ 	.word	index@(.nv.constant0.attn_fwd)
        /*0758*/ 	.short	0x0380
        /*075a*/ 	.short	0x0088


	//----- nvinfo : EIATTR_SW_WAR
	.align		4
.L_89:
        /*075c*/ 	.byte	0x04, 0x36
        /*075e*/ 	.short	(.L_91 - .L_90)
.L_90:
        /*0760*/ 	.word	0x00000008
.L_91:


//--------------------- .nv.compat                --------------------------
	.section	.nv.compat,"",@"SHT_CUDA_COMPAT_INFO"
	.align	4
        /*0000*/ 	.byte	0x02, 0x02, 0x02, 0x00, 0x02, 0x05, 0x05, 0x00, 0x02, 0x03, 0x00, 0x00, 0x02, 0x06, 0x01, 0x00


//--------------------- .nv.callgraph             --------------------------
	.section	.nv.callgraph,"",@"SHT_CUDA_CALLGRAPH"
	.align	4
	.sectionentsize	8
	.align		4
        /*0000*/ 	.word	0x00000000
	.align		4
        /*0004*/ 	.word	0xffffffff
	.align		4
        /*0008*/ 	.word	0x00000000
	.align		4
        /*000c*/ 	.word	0xfffffffe
	.align		4
        /*0010*/ 	.word	0x00000000
	.align		4
        /*0014*/ 	.word	0xfffffffd
	.align		4
        /*0018*/ 	.word	0x00000000
	.align		4
        /*001c*/ 	.word	0xfffffffc


//--------------------- .nv.constant4             --------------------------
	.section	.nv.constant4,"a",@progbits
	.align	8
	.align		8
.nv.constant4:
        /*0000*/ 	.dword	_$_str


//--------------------- .text.attn_fwd            --------------------------
	.section	.text.attn_fwd,"ax",@progbits
	.align	128
        .global         attn_fwd
        .type           attn_fwd,@function
        .size           attn_fwd,(.L_x_28 - attn_fwd)
        .other          attn_fwd,@"STO_CUDA_ENTRY STV_DEFAULT"
attn_fwd:
.text.attn_fwd:
[----:B------:R-:W0:Y:S01]  /*0000*/  LDC R1, c[0x0][0x37c] ;  /* 0x0000df00ff017b82 */ /* 0x000e220000000800 */
[----:B------:R-:W1:Y:S01]  /*0010*/  S2R R0, SR_TID.X ;  /* 0x0000000000007919 */ /* 0x000e620000002100 */
[----:B------:R-:W-:Y:S01]  /*0020*/  LOP3.LUT R156, R156, 0xfffffeff, RZ, 0xc0, !PT ;  /* 0xfffffeff9c9c7812 */ /* 0x000fe200078ec0ff */
[----:B0-----:R-:W-:Y:S01]  /*0030*/  VIADD R1, R1, 0xfffffe88 ;  /* 0xfffffe8801017836 */ /* 0x001fe20000000000 */
[----:B-1----:R-:W-:-:S13]  /*0040*/  ISETP.GE.U32.AND P0, PT, R0, 0x20, PT ;  /* 0x000000200000780c */ /* 0x002fda0003f06070 */
[----:B------:R-:W-:Y:S01]  /*0050*/  @P0 LOP3.LUT R156, R156, 0x100, RZ, 0xfc, !PT ;  /* 0x000001009c9c0812 */ /* 0x000fe200078efcff */
[----:B------:R-:W-:Y:S06]  /*0060*/  @P0 BRA `(.L_x_0) ;  /* 0x0000000000b80947 */ /* 0x000fec0003800000 */
[----:B------:R-:W0:Y:S01]  /*0070*/  S2R R7, SR_CgaCtaId ;  /* 0x0000000000077919 */ /* 0x000e220000008800 */
[----:B------:R-:W-:Y:S01]  /*0080*/  NOP ;  /* 0x0000000000007918 */ /* 0x000fe20000000000 */
[----:B------:R-:W-:-:S04]  /*0090*/  MOV R0, 0x40 ;  /* 0x0000004000007802 */ /* 0x000fc80000000f00 */
[----:B0-----:R-:W-:Y:S02]  /*00a0*/  LEA R2, R7, R0, 0x18 ;  /* 0x0000000007027211 */ /* 0x001fe400078ec0ff */
[----:B------:R-:W-:-:S04]  /*00b0*/  MOV R0, 0x400 ;  /* 0x0000040000007802 */ /* 0x000fc80000000f00 */
[----:B------:R-:W0:Y:S01]  /*00c0*/  LDS.U8 R2, [R2] ;  /* 0x0000000002027984 */ /* 0x000e220000000000 */
[----:B------:R-:W-:Y:S02]  /*00d0*/  LEA R0, R7, R0, 0x18 ;  /* 0x0000000007007211 */ /* 0x000fe400078ec0ff */
[----:B0-----:R-:W-:-:S13]  /*00e0*/  ISETP.NE.AND P0, PT, R2, RZ, PT ;  /* 0x000000ff0200720c */ /* 0x001fda0003f05270 */
[----:B------:R-:W-:Y:S05]  /*00f0*/  @P0 BRA `(.L_x_1) ;  /* 0x00000000007c0947 */ /* 0x000fea0003800000 */
[----:B------:R-:W-:-:S13]  /*0100*/  ELECT P0, URZ, PT ;  /* 0x0000000000ff782f */ /* 0x000fda0003800000 */
[----:B------:R-:W-:Y:S05]  /*0110*/  @!P0 BRA `(.L_x_2) ;  /* 0x0000000000848947 */ /* 0x000fea0003800000 */
[----:B------:R-:W-:Y:S01]  /*0120*/  UMOV UR4, 0x10 ;  /* 0x0000001000047882 */ /* 0x000fe20000000000 */
[----:B------:R-:W-:Y:S02]  /*0130*/  IMAD.MOV.U32 R9, RZ, RZ, 0x1 ;  /* 0x00000001ff097424 */ /* 0x000fe400078e00ff */
[----:B------:R-:W-:Y:S02]  /*0140*/  IMAD.MOV.U32 R3, RZ, RZ, 0xffff ;  /* 0x0000ffffff037424 */ /* 0x000fe400078e00ff */
[----:B------:R-:W-:Y:S04]  /*0150*/  DEPBAR.LE SB0, 0x36 ;  /* 0x00008d800000791a */ /* 0x000fe80000000000 */
[----:B------:R-:W0:Y:S02]  /*0160*/  UTCATOMSWS.FIND_AND_SET.ALIGN UP0, UR4, UR4 ;  /* 0x00000004000475e3 */ /* 0x000e240008000800 */
[----:B0-----:R-:W-:-:S04]  /*0170*/  PLOP3.LUT P0, PT, PT, PT, UP0, 0x80, 0x8 ;  /* 0x000000000008781c */ /* 0x001fc80003f0f008 */
[----:B------:R-:W-:-:S04]  /*0180*/  SEL R2, RZ, 0xffffffff, !P0 ;  /* 0xffffffffff027807 */ /* 0x000fc80004000000 */
[----:B------:R-:W-:Y:S01]  /*0190*/  ISETP.NE.AND P0, PT, R2, RZ, PT ;  /* 0x000000ff0200720c */ /* 0x000fe20003f05270 */
[----:B------:R-:W-:-:S12]  /*01a0*/  IMAD.U32 R2, RZ, RZ, UR4 ;  /* 0x00000004ff027e24 */ /* 0x000fd8000f8e00ff */
[----:B------:R-:W-:Y:S05]  /*01b0*/  @P0 BRA `(.L_x_3) ;  /* 0x0000000000240947 */ /* 0x000fea0003800000 */
.L_x_4:
[----:B------:R-:W-:Y:S05]  /*01c0*/  NANOSLEEP 0x64 ;  /* 0x000000640000795d */ /* 0x000fea0003800000 */
[----:B------:R-:W-:-:S05]  /*01d0*/  UMOV UR4, 0x10 ;  /* 0x0000001000047882 */ /* 0x000fca0000000000 */
[----:B------:R-:W-:Y:S04]  /*01e0*/  DEPBAR.LE SB0, 0x36 ;  /* 0x00008d800000791a */ /* 0x000fe80000000000 */
[----:B------:R-:W0:Y:S02]  /*01f0*/  UTCATOMSWS.FIND_AND_SET.ALIGN UP0, UR4, UR4 ;  /* 0x00000004000475e3 */ /* 0x000e240008000800 */
[----:B0-----:R-:W-:-:S04]  /*0200*/  PLOP3.LUT P0, PT, PT, PT, UP0, 0x80, 0x8 ;  /* 0x000000000008781c */ /* 0x001fc80003f0f008 */
[----:B------:R-:W-:-:S04]  /*0210*/  SEL R2, RZ, 0xffffffff, !P0 ;  /* 0xffffffffff027807 */ /* 0x000fc80004000000 */
[----:B------:R-:W-:Y:S01]  /*0220*/  ISETP.NE.AND P0, PT, R2, RZ, PT ;  /* 0x000000ff0200720c */ /* 0x000fe20003f05270 */
[----:B------:R-:W-:-:S12]  /*0230*/  IMAD.U32 R2, RZ, RZ, UR4 ;  /* 0x00000004ff027e24 */ /* 0x000fd8000f8e00ff */
[----:B------:R-:W-:Y:S05]  /*0240*/  @!P0 BRA `(.L_x_4) ;  /* 0xfffffffc00dc8947 */ /* 0x000fea000383ffff */
.L_x_3:
[C---:B------:R-:W-:Y:S01]  /*0250*/  VIADD R4, R2.reuse, 0x10 ;  /* 0x0000001002047836 */ /* 0x040fe20000000000 */
[----:B------:R-:W-:Y:S02]  /*0260*/  SHF.L.U32 R3, R3, R2, RZ ;  /* 0x0000000203037219 */ /* 0x000fe400000006ff */
[----:B------:R-:W-:Y:S02]  /*0270*/  MOV R5, 0x50 ;  /* 0x0000005000057802 */ /* 0x000fe40000000f00 */
[----:B------:R-:W-:Y:S02]  /*0280*/  SHF.L.U32 R4, R9, R4, RZ ;  /* 0x0000000409047219 */ /* 0x000fe400000006ff */
[----:B------:R-:W-:Y:S01]  /*0290*/  LEA R6, R7, R5, 0x18 ;  /* 0x0000000507067211 */ /* 0x000fe200078ec0ff */
[----:B------:R-:W-:Y:S01]  /*02a0*/  IMAD.SHL.U32 R5, R2, 0x20, RZ ;  /* 0x0000002002057824 */ /* 0x000fe200078e00ff */
[----:B------:R-:W-:-:S05]  /*02b0*/  LOP3.LUT R3, R4, R3, RZ, 0xfc, !PT ;  /* 0x0000000304037212 */ /* 0x000fca00078efcff */
[----:B------:R0:W-:Y:S04]  /*02c0*/  ATOMS.OR RZ, [R6], R3 ;  /* 0x0000000306ff738c */ /* 0x0001e80003000000 */
[----:B------:R0:W-:Y:S01]  /*02d0*/  STS [R0], R5 ;  /* 0x0000000500007388 */ /* 0x0001e20000000800 */
[----:B------:R-:W-:Y:S05]  /*02e0*/  BRA `(.L_x_2) ;  /* 0x0000000000107947 */ /* 0x000fea0003800000 */
.L_x_1:
[----:B------:R-:W-:Y:S01]  /*02f0*/  IMAD.MOV.U32 R3, RZ, RZ, -0x1 ;  /* 0xffffffffff037424 */ /* 0x000fe200078e00ff */
[----:B------:R-:W-:-:S04]  /*0300*/  MOV R2, 0x330 ;  /* 0x0000033000027802 */ /* 0x000fc80000000f00 */
[----:B------:R0:W-:Y:S03]  /*0310*/  STS [R0], R3 ;  /* 0x0000000300007388 */ /* 0x0001e60000000800 */
[----:B0-----:R-:W-:Y:S05]  /*0320*/  CALL.REL.NOINC `($__internal_1_$__cuda_sm10x_tcgen05_guardrail_trap_phase_invalid_during_alloc) ;  /* 0x000000dc00847944 */ /* 0x001fea0003c00000 */
.L_x_2:
[----:B------:R-:W-:Y:S05]  /*0330*/  WARPSYNC.ALL ;  /* 0x0000000000007948 */ /* 0x000fea0003800000 */
[----:B------:R-:W-:Y:S01]  /*0340*/  NOP ;  /* 0x0000000000007918 */ /* 0x000fe20000000000 */
.L_x_0:
[----:B0-----:R-:W0:Y:S01]  /*0350*/  S2R R0, SR_CTAID.X ;  /* 0x0000000000007919 */ /* 0x001e220000002500 */
[----:B------:R-:W1:Y:S01]  /*0360*/  LDC.64 R4, c[0x0][0x3b0] ;  /* 0x0000ec00ff047b82 */ /* 0x000e620000000a00 */
[----:B------:R-:W-:Y:S01]  /*0370*/  MOV R2, 0x400 ;  /* 0x0000040000027802 */ /* 0x000fe20000000f00 */
[----:B------:R-:W2:Y:S01]  /*0380*/  LDCU.64 UR8, c[0x0][0x358] ;  /* 0x00006b00ff0877ac */ /* 0x000ea20008000a00 */
[----:B------:R-:W3:Y:S02]  /*0390*/  S2R R84, SR_TID.X ;  /* 0x0000000000547919 */ /* 0x000ee40000002100 */
[----:B------:R-:W-:Y:S01]  /*03a0*/  R2UR UR4, R2 ;  /* 0x00000000020472ca */ /* 0x000fe200000e0000 */
[----:B------:R-:W1:Y:S02]  /*03b0*/  S2R R85, SR_CTAID.Y ;  /* 0x0000000000557919 */ /* 0x000e640000002600 */
[----:B------:R-:W4:Y:S08]  /*03c0*/  S2UR UR5, SR_CgaCtaId ;  /* 0x00000000000579c3 */ /* 0x000f300000008800 */
[----:B------:R-:W2:Y:S08]  /*03d0*/  LDC R3, c[0x0][0x3b8] ;  /* 0x0000ee00ff037b82 */ /* 0x000eb00000000800 */
[----:B------:R-:W2:Y:S01]  /*03e0*/  LDC.64 R8, c[0x0][0x380] ;  /* 0x0000e000ff087b82 */ /* 0x000ea20000000a00 */
[----:B0-----:R-:W-:Y:S01]  /*03f0*/  IMAD.SHL.U32 R83, R0, 0x40, RZ ;  /* 0x0000004000537824 */ /* 0x001fe200078e00ff */
[----:B----4-:R-:W-:-:S06]  /*0400*/  ULEA UR4, UR5, UR4, 0x18 ;  /* 0x0000000405047291 */ /* 0x010fcc000f8ec0ff */
[----:B------:R-:W-:Y:S01]  /*0410*/  BAR.SYNC.DEFER_BLOCKING 0x0 ;  /* 0x0000000000007b1d */ /* 0x000fe20000010000 */
[--C-:B---3--:R-:W-:Y:S02]  /*0420*/  SHF.R.U32.HI R30, RZ, 0x6, R84.reuse ;  /* 0x00000006ff1e7819 */ /* 0x108fe40000011654 */
[----:B------:R-:W-:Y:S02]  /*0430*/  LOP3.LUT R6, R83, 0x3f, R84, 0xf8, !PT ;  /* 0x0000003f53067812 */ /* 0x000fe400078ef854 */
[----:B------:R-:W-:Y:S01]  /*0440*/  SGXT.U32 R30, R30, 0x2 ;  /* 0x000000021e1e781a */ /* 0x000fe20000000000 */
[----:B-1----:R-:W-:Y:S02]  /*0450*/  IMAD R0, R85, R4, RZ ;  /* 0x0000000455007224 */ /* 0x002fe400078e02ff */
[----:B------:R-:W0:Y:S01]  /*0460*/  LDC.64 R78, c[0x0][0x3c0] ;  /* 0x0000f000ff4e7b82 */ /* 0x000e220000000a00 */
[----:B------:R-:W-:Y:S02]  /*0470*/  IMAD R4, R6, R5, RZ ;  /* 0x0000000506047224 */ /* 0x000fe400078e02ff */
[----:B--2---:R-:W-:-:S02]  /*0480*/  IMAD R7, R30, R3, RZ ;  /* 0x000000031e077224 */ /* 0x004fc400078e02ff */
[----:B------:R-:W-:Y:S02]  /*0490*/  IMAD.SHL.U32 R5, R0, 0x2, RZ ;  /* 0x0000000200057824 */ /* 0x000fe400078e00ff */
[----:B------:R-:W-:Y:S01]  /*04a0*/  IMAD.SHL.U32 R6, R4, 0x2, RZ ;  /* 0x0000000204067824 */ /* 0x000fe200078e00ff */
[----:B------:R-:W1:Y:S01]  /*04b0*/  LDC.64 R80, c[0x0][0x388] ;  /* 0x0000e200ff507b82 */ /* 0x000e620000000a00 */
[----:B------:R-:W-:Y:S02]  /*04c0*/  IMAD R11, R3, 0x4, R7 ;  /* 0x00000004030b7824 */ /* 0x000fe400078e0207 */
[----:B------:R-:W-:Y:S01]  /*04d0*/  IMAD.HI R2, R0, 0x2, RZ ;  /* 0x0000000200027827 */ /* 0x000fe200078e02ff */
[----:B------:R-:W-:-:S03]  /*04e0*/  IADD3 R0, P0, P1, R6, R8, R5 ;  /* 0x0000000806007210 */ /* 0x000fc6000791e005 */
[----:B------:R-:W-:Y:S01]  /*04f0*/  IMAD R5, R3, 0x4, R11 ;  /* 0x0000000403057824 */ /* 0x000fe200078e020b */
[----:B------:R-:W2:Y:S01]  /*0500*/  LDS R66, [UR4] ;  /* 0x00000004ff427984 */ /* 0x000ea20008000800 */
[----:B------:R-:W-:-:S04]  /*0510*/  IMAD.HI R4, R4, 0x2, RZ ;  /* 0x0000000204047827 */ /* 0x000fc800078e02ff */
[----:B------:R-:W-:Y:S01]  /*0520*/  IMAD R15, R3, 0x4, R5 ;  /* 0x00000004030f7824 */ /* 0x000fe200078e0205 */
[----:B------:R-:W-:Y:S01]  /*0530*/  IADD3.X R2, PT, PT, R4, R9, R2, P0, P1 ;  /* 0x0000000904027210 */ /* 0x000fe200007e2402 */
[----:B------:R-:W-:Y:S01]  /*0540*/  BAR.SYNC.DEFER_BLOCKING 0x0 ;  /* 0x0000000000007b1d */ /* 0x000fe20000010000 */
[-C--:B------:R-:W-:Y:S01]  /*0550*/  LEA R8, P0, R7, R0.reuse, 0x1 ;  /* 0x0000000007087211 */ /* 0x080fe200078008ff */
[----:B------:R-:W-:Y:S01]  /*0560*/  IMAD R17, R3, 0x4, R15 ;  /* 0x0000000403117824 */ /* 0x000fe200078e020f */
[----:B------:R-:W-:Y:S02]  /*0570*/  LEA R12, P1, R5, R0, 0x1 ;  /* 0x00000000050c7211 */ /* 0x000fe400078208ff */
[----:B------:R-:W-:Y:S01]  /*0580*/  LEA.HI.X.SX32 R9, R7, R2, 0x1, P0 ;  /* 0x0000000207097211 */ /* 0x000fe200000f0eff */
[----:B------:R-:W-:Y:S01]  /*0590*/  IMAD R19, R3, 0x4, R17 ;  /* 0x0000000403137824 */ /* 0x000fe200078e0211 */
[----:B------:R-:W-:Y:S02]  /*05a0*/  LEA R10, P0, R11, R0, 0x1 ;  /* 0x000000000b0a7211 */ /* 0x000fe400078008ff */
[-C--:B------:R-:W-:Y:S01]  /*05b0*/  LEA.HI.X.SX32 R13, R5, R2.reuse, 0x1, P1 ;  /* 0x00000002050d7211 */ /* 0x080fe200008f0eff */
[----:B------:R-:W-:Y:S01]  /*05c0*/  IMAD R21, R3, 0x4, R19 ;  /* 0x0000000403157824 */ /* 0x000fe200078e0213 */
[----:B------:R-:W-:-:S02]  /*05d0*/  LEA.HI.X.SX32 R11, R11, R2, 0x1, P0 ;  /* 0x000000020b0b7211 */ /* 0x000fc400000f0eff */
[-C--:B------:R-:W-:Y:S02]  /*05e0*/  LEA R16, P0, R17, R0.reuse, 0x1 ;  /* 0x0000000011107211 */ /* 0x080fe400078008ff */
[----:B------:R-:W-:Y:S01]  /*05f0*/  LEA R14, P1, R15, R0, 0x1 ;  /* 0x000000000f0e7211 */ /* 0x000fe200078208ff */
[----:B------:R-:W-:Y:S01]  /*0600*/  IMAD R23, R3, 0x4, R21 ;  /* 0x0000000403177824 */ /* 0x000fe200078e0215 */
[-C--:B------:R-:W-:Y:S02]  /*0610*/  LEA.HI.X.SX32 R17, R17, R2.reuse, 0x1, P0 ;  /* 0x0000000211117211 */ /* 0x080fe400000f0eff */
[----:B------:R-:W-:Y:S02]  /*0620*/  LEA.HI.X.SX32 R15, R15, R2, 0x1, P1 ;  /* 0x000000020f0f7211 */ /* 0x000fe400008f0eff */
[C---:B------:R-:W-:Y:S01]  /*0630*/  LEA R18, P0, R19.reuse, R0, 0x1 ;  /* 0x0000000013127211 */ /* 0x040fe200078008ff */
[----:B------:R3:W5:Y:S03]  /*0640*/  LDG.E.U16 R7, desc[UR8][R12.64] ;  /* 0x000000080c077981 */ /* 0x000766000c1e1500 */
[----:B------:R-:W-:-:S02]  /*0650*/  LEA.HI.X.SX32 R19, R19, R2, 0x1, P0 ;  /* 0x0000000213137211 */ /* 0x000fc400000f0eff */
[-C--:B------:R-:W-:Y:S01]  /*0660*/  LEA R22, P0, R23, R0.reuse, 0x1 ;  /* 0x0000000017167211 */ /* 0x080fe200078008ff */
[----:B------:R4:W5:Y:S04]  /*0670*/  LDG.E.U16 R6, desc[UR8][R14.64] ;  /* 0x000000080e067981 */ /* 0x000968000c1e1500 */
[----:B------:R-:W5:Y:S01]  /*0680*/  LDG.E.U16 R5, desc[UR8][R8.64] ;  /* 0x0000000808057981 */ /* 0x000f62000c1e1500 */
[----:B---3--:R-:W-:Y:S01]  /*0690*/  IMAD R13, R3, 0x4, R23 ;  /* 0x00000004030d7824 */ /* 0x008fe200078e0217 */
[----:B------:R-:W-:Y:S02]  /*06a0*/  LEA R20, P1, R21, R0, 0x1 ;  /* 0x0000000015147211 */ /* 0x000fe400078208ff */
[----:B------:R-:W5:Y:S01]  /*06b0*/  LDG.E.U16 R4, desc[UR8][R10.64] ;  /* 0x000000080a047981 */ /* 0x000f62000c1e1500 */
[----:B----4-:R-:W-:Y:S01]  /*06c0*/  IMAD R15, R3, 0x4, R13 ;  /* 0x00000004030f7824 */ /* 0x010fe200078e020d */
[----:B------:R-:W-:-:S02]  /*06d0*/  LEA.HI.X.SX32 R23, R23, R2, 0x1, P0 ;  /* 0x0000000217177211 */ /* 0x000fc400000f0eff */
[----:B------:R-:W-:Y:S01]  /*06e0*/  LEA R24, P0, R13, R0, 0x1 ;  /* 0x000000000d187211 */ /* 0x000fe200078008ff */
[----:B------:R-:W-:Y:S01]  /*06f0*/  IMAD R27, R3, 0x4, R15 ;  /* 0x00000004031b7824 */ /* 0x000fe200078e020f */
[-C--:B------:R-:W-:Y:S01]  /*0700*/  LEA.HI.X.SX32 R21, R21, R2.reuse, 0x1, P1 ;  /* 0x0000000215157211 */ /* 0x080fe200008f0eff */
[----:B------:R3:W5:Y:S01]  /*0710*/  LDG.E.U16 R9, desc[UR8][R16.64] ;  /* 0x0000000810097981 */ /* 0x000762000c1e1500 */
[----:B------:R-:W-:Y:S01]  /*0720*/  LEA.HI.X.SX32 R25, R13, R2, 0x1, P0 ;  /* 0x000000020d197211 */ /* 0x000fe200000f0eff */
[----:B------:R-:W-:Y:S02]  /*0730*/  IMAD R29, R3, 0x4, R27 ;  /* 0x00000004031d7824 */ /* 0x000fe400078e021b */
[----:B------:R4:W5:Y:S04]  /*0740*/  LDG.E.U16 R11, desc[UR8][R20.64] ;  /* 0x00000008140b7981 */ /* 0x000968000c1e1500 */
[----:B------:R0:W5:Y:S01]  /*0750*/  LDG.E.U16 R8, desc[UR8][R18.64] ;  /* 0x0000000812087981 */ /* 0x000162000c1e1500 */
[----:B---3--:R-:W-:-:S03]  /*0760*/  LEA R16, P0, R15, R0, 0x1 ;  /* 0x000000000f107211 */ /* 0x008fc600078008ff */
[----:B------:R3:W5:Y:S01]  /*0770*/  LDG.E.U16 R10, desc[UR8][R22.64] ;  /* 0x00000008160a7981 */ /* 0x000762000c1e1500 */
[----:B----4-:R-:W-:Y:S01]  /*0780*/  IMAD R21, R3, 0x4, R29 ;  /* 0x0000000403157824 */ /* 0x010fe200078e021d */
[----:B------:R-:W-:Y:S02]  /*0790*/  LEA.HI.X.SX32 R17, R15, R2, 0x1, P0 ;  /* 0x000000020f117211 */ /* 0x000fe400000f0eff */
[----:B------:R4:W5:Y:S01]  /*07a0*/  LDG.E.U16 R13, desc[UR8][R24.64] ;  /* 0x00000008180d7981 */ /* 0x000962000c1e1500 */
[-C--:B0-----:R-:W-:Y:S02]  /*07b0*/  LEA R18, P0, R29, R0.reuse, 0x1 ;  /* 0x000000001d127211 */ /* 0x081fe400078008ff */
[----:B------:R-:W-:Y:S01]  /*07c0*/  LEA R26, P1, R27, R0, 0x1 ;  /* 0x000000001b1a7211 */ /* 0x000fe200078208ff */
[----:B------:R-:W5:Y:S01]  /*07d0*/  LDG.E.U16 R12, desc[UR8][R16.64] ;  /* 0x00000008100c7981 */ /* 0x000f62000c1e1500 */
[----:B---3--:R-:W-:Y:S01]  /*07e0*/  IMAD R23, R3, 0x4, R21 ;  /* 0x0000000403177824 */ /* 0x008fe200078e0215 */
[----:B------:R-:W-:-:S02]  /*07f0*/  LEA.HI.X.SX32 R19, R29, R2, 0x1, P0 ;  /* 0x000000021d137211 */ /* 0x000fc400000f0eff */
[----:B------:R-:W-:Y:S01]  /*0800*/  LEA R20, P0, R21, R0, 0x1 ;  /* 0x0000000015147211 */ /* 0x000fe200078008ff */
[----:B------:R-:W-:Y:S01]  /*0810*/  IMAD R29, R3, 0x4, R23 ;  /* 0x00000004031d7824 */ /* 0x000fe200078e0217 */
[-C--:B------:R-:W-:Y:S01]  /*0820*/  LEA.HI.X.SX32 R27, R27, R2.reuse, 0x1, P1 ;  /* 0x000000021b1b7211 */ /* 0x080fe200008f0eff */
[----:B------:R-:W5:Y:S01]  /*0830*/  LDG.E.U16 R14, desc[UR8][R18.64] ;  /* 0x00000008120e7981 */ /* 0x000f62000c1e1500 */
[----:B------:R-:W-:Y:S01]  /*0840*/  LEA.HI.X.SX32 R21, R21, R2, 0x1, P0 ;  /* 0x0000000215157211 */ /* 0x000fe200000f0eff */
[----:B------:R-:W-:Y:S01]  /*0850*/  IMAD R31, R3, 0x4, R29 ;  /* 0x00000004031f7824 */ /* 0x000fe200078e021d */
[-C--:B------:R-:W-:Y:S01]  /*0860*/  LEA R22, P0, R23, R0.reuse, 0x1 ;  /* 0x0000000017167211 */ /* 0x080fe200078008ff */
[----:B------:R0:W5:Y:S01]  /*0870*/  LDG.E.U16 R15, desc[UR8][R26.64] ;  /* 0x000000081a0f7981 */ /* 0x000162000c1e1500 */
[----:B----4-:R-:W-:Y:S02]  /*0880*/  LEA R24, P1, R29, R0, 0x1 ;  /* 0x000000001d187211 */ /* 0x010fe400078208ff */
[----:B------:R-:W-:Y:S01]  /*0890*/  LEA.HI.X.SX32 R23, R23, R2, 0x1, P0 ;  /* 0x0000000217177211 */ /* 0x000fe200000f0eff */
[----:B------:R3:W5:Y:S01]  /*08a0*/  LDG.E.U16 R17, desc[UR8][R20.64] ;  /* 0x0000000814117981 */ /* 0x000762000c1e1500 */
[----:B------:R-:W-:-:S02]  /*08b0*/  LEA R28, P0, R31, R0, 0x1 ;  /* 0x000000001f1c7211 */ /* 0x000fc400078008ff */
[-C--:B------:R-:W-:Y:S01]  /*08c0*/  LEA.HI.X.SX32 R25, R29, R2.reuse, 0x1, P1 ;  /* 0x000000021d197211 */ /* 0x080fe200008f0eff */
[----:B------:R-:W5:Y:S01]  /*08d0*/  LDG.E.U16 R16, desc[UR8][R22.64] ;  /* 0x0000000816107981 */ /* 0x000f62000c1e1500 */
[----:B0-----:R-:W-:Y:S01]  /*08e0*/  IMAD R27, R3, 0x4, R31 ;  /* 0x00000004031b7824 */ /* 0x001fe200078e021f */
[----:B------:R-:W-:Y:S02]  /*08f0*/  LEA.HI.X.SX32 R29, R31, R2, 0x1, P0 ;  /* 0x000000021f1d7211 */ /* 0x000fe400000f0eff */
[----:B------:R0:W5:Y:S01]  /*0900*/  LDG.E.U16 R35, desc[UR8][R24.64] ;  /* 0x0000000818237981 */ /* 0x000162000c1e1500 */
[----:B------:R-:W-:Y:S01]  /*0910*/  IMAD R31, R3, 0x4, R27 ;  /* 0x00000004031f7824 */ /* 0x000fe200078e021b */
[C---:B------:R-:W-:Y:S02]  /*0920*/  LEA R18, P0, R27.reuse, R0, 0x1 ;  /* 0x000000001b127211 */ /* 0x040fe400078008ff */
[----:B------:R4:W5:Y:S02]  /*0930*/  LDG.E.U16 R32, desc[UR8][R28.64] ;  /* 0x000000081c207981 */ /* 0x000964000c1e1500 */
[----:B------:R-:W-:Y:S01]  /*0940*/  LEA.HI.X.SX32 R19, R27, R2, 0x1, P0 ;  /* 0x000000021b137211 */ /* 0x000fe200000f0eff */
[----:B------:R-:W-:Y:S01]  /*0950*/  IMAD R27, R3, 0x4, R31 ;  /* 0x00000004031b7824 */ /* 0x000fe200078e021f */
[----:B---3--:R-:W-:-:S03]  /*0960*/  LEA R20, P0, R31, R0, 0x1 ;  /* 0x000000001f147211 */ /* 0x008fc600078008ff */
[----:B------:R-:W-:Y:S01]  /*0970*/  IMAD R33, R3, 0x4, R27 ;  /* 0x0000000403217824 */ /* 0x000fe200078e021b */
[----:B------:R-:W-:Y:S01]  /*0980*/  LEA.HI.X.SX32 R21, R31, R2, 0x1, P0 ;  /* 0x000000021f157211 */ /* 0x000fe200000f0eff */
[----:B------:R3:W5:Y:S02]  /*0990*/  LDG.E.U16 R37, desc[UR8][R18.64] ;  /* 0x0000000812257981 */ /* 0x000764000c1e1500 */
[----:B0-----:R-:W-:Y:S01]  /*09a0*/  IMAD R25, R3, 0x4, R33 ;  /* 0x0000000403197824 */ /* 0x001fe200078e0221 */
[----:B------:R-:W-:Y:S01]  /*09b0*/  LEA R22, P0, R33, R0, 0x1 ;  /* 0x0000000021167211 */ /* 0x000fe200078008ff */
[----:B------:R0:W5:Y:S02]  /*09c0*/  LDG.E.U16 R34, desc[UR8][R20.64] ;  /* 0x0000000814227981 */ /* 0x000164000c1e1500 */
[----:B----4-:R-:W-:Y:S01]  /*09d0*/  IMAD R29, R3, 0x4, R25 ;  /* 0x00000004031d7824 */ /* 0x010fe200078e0219 */
[----:B------:R-:W-:Y:S02]  /*09e0*/  LEA.HI.X.SX32 R23, R33, R2, 0x1, P0 ;  /* 0x0000000221177211 */ /* 0x000fe400000f0eff */
[-C--:B------:R-:W-:Y:S01]  /*09f0*/  LEA R26, P1, R27, R0.reuse, 0x1 ;  /* 0x000000001b1a7211 */ /* 0x080fe200078208ff */
[----:B------:R-:W-:Y:S01]  /*0a00*/  IMAD R31, R3, 0x4, R29 ;  /* 0x00000004031f7824 */ /* 0x000fe200078e021d */
[----:B------:R-:W-:Y:S01]  /*0a10*/  LEA R24, P0, R25, R0, 0x1 ;  /* 0x0000000019187211 */ /* 0x000fe200078008ff */
[----:B------:R-:W5:Y:S01]  /*0a20*/  LDG.E.U16 R36, desc[UR8][R22.64] ;  /* 0x0000000816247981 */ /* 0x000f62000c1e1500 */
[-C--:B------:R-:W-:Y:S01]  /*0a30*/  LEA.HI.X.SX32 R27, R27, R2.reuse, 0x1, P1 ;  /* 0x000000021b1b7211 */ /* 0x080fe200008f0eff */
[----:B------:R-:W-:Y:S01]  /*0a40*/  IMAD R33, R3, 0x4, R31 ;  /* 0x0000000403217824 */ /* 0x000fe200078e021f */
[----:B------:R-:W-:-:S02]  /*0a50*/  LEA.HI.X.SX32 R25, R25, R2, 0x1, P0 ;  /* 0x0000000219197211 */ /* 0x000fc400000f0eff */
[-C--:B---3--:R-:W-:Y:S01]  /*0a60*/  LEA R18, P0, R29, R0.reuse, 0x1 ;  /* 0x000000001d127211 */ /* 0x088fe200078008ff */
[----:B------:R3:W5:Y:S01]  /*0a70*/  LDG.E.U16 R39, desc[UR8][R26.64] ;  /* 0x000000081a277981 */ /* 0x000762000c1e1500 */
[----:B------:R-:W-:Y:S02]  /*0a80*/  LEA R28, P1, R31, R0, 0x1 ;  /* 0x000000001f1c7211 */ /* 0x000fe400078208ff */
[----:B------:R-:W-:Y:S01]  /*0a90*/  LEA.HI.X.SX32 R19, R29, R2, 0x1, P0 ;  /* 0x000000021d137211 */ /* 0x000fe200000f0eff */
[----:B------:R4:W5:Y:S01]  /*0aa0*/  LDG.E.U16 R41, desc[UR8][R24.64] ;  /* 0x0000000818297981 */ /* 0x000962000c1e1500 */
[----:B0-----:R-:W-:Y:S01]  /*0ab0*/  LEA R20, P0, R33, R0, 0x1 ;  /* 0x0000000021147211 */ /* 0x001fe200078008ff */
[----:B---3--:R-:W-:-:S03]  /*0ac0*/  IMAD R27, R3, 0x4, R33 ;  /* 0x00000004031b7824 */ /* 0x008fc600078e0221 */
[-C--:B------:R-:W-:Y:S01]  /*0ad0*/  LEA.HI.X.SX32 R21, R33, R2.reuse, 0x1, P0 ;  /* 0x0000000221157211 */ /* 0x080fe200000f0eff */
[----:B------:R0:W5:Y:S01]  /*0ae0*/  LDG.E.U16 R38, desc[UR8][R18.64] ;  /* 0x0000000812267981 */ /* 0x000162000c1e1500 */
[----:B------:R-:W-:Y:S01]  /*0af0*/  LEA.HI.X.SX32 R29, R31, R2, 0x1, P1 ;  /* 0x000000021f1d7211 */ /* 0x000fe200008f0eff */
[----:B------:R-:W-:Y:S01]  /*0b00*/  IMAD R31, R3, 0x4, R27 ;  /* 0x00000004031f7824 */ /* 0x000fe200078e021b */
[C---:B------:R-:W-:Y:S01]  /*0b10*/  LEA R22, P0, R27.reuse, R0, 0x1 ;  /* 0x000000001b167211 */ /* 0x040fe200078008ff */
[----:B------:R-:W5:Y:S03]  /*0b20*/  LDG.E.U16 R40, desc[UR8][R20.64] ;  /* 0x0000000814287981 */ /* 0x000f66000c1e1500 */
[----:B------:R-:W-:Y:S01]  /*0b30*/  LEA.HI.X.SX32 R23, R27, R2, 0x1, P0 ;  /* 0x000000021b177211 */ /* 0x000fe200000f0eff */
[----:B------:R-:W-:Y:S01]  /*0b40*/  IMAD R27, R3, 0x4, R31 ;  /* 0x00000004031b7824 */ /* 0x000fe200078e021f */
[----:B----4-:R-:W-:Y:S01]  /*0b50*/  LEA R24, P0, R31, R0, 0x1 ;  /* 0x000000001f187211 */ /* 0x010fe200078008ff */
[----:B------:R3:W5:Y:S02]  /*0b60*/  LDG.E.U16 R43, desc[UR8][R28.64] ;  /* 0x000000081c2b7981 */ /* 0x000764000c1e1500 */
[----:B------:R-:W-:Y:S01]  /*0b70*/  IMAD R33, R3, 0x4, R27 ;  /* 0x0000000403217824 */ /* 0x000fe200078e021b */
[----:B------:R-:W-:Y:S01]  /*0b80*/  LEA.HI.X.SX32 R25, R31, R2, 0x1, P0 ;  /* 0x000000021f197211 */ /* 0x000fe200000f0eff */
[----:B------:R4:W5:Y:S03]  /*0b90*/  LDG.E.U16 R45, desc[UR8][R22.64] ;  /* 0x00000008162d7981 */ /* 0x000966000c1e1500 */
[----:B0-----:R-:W-:Y:S01]  /*0ba0*/  LEA R18, P0, R33, R0, 0x1 ;  /* 0x0000000021127211 */ /* 0x001fe200078008ff */
[----:B------:R0:W5:Y:S01]  /*0bb0*/  LDG.E.U16 R42, desc[UR8][R24.64] ;  /* 0x00000008182a7981 */ /* 0x000162000c1e1500 */
[----:B---3--:R-:W-:-:S02]  /*0bc0*/  IMAD R29, R3, 0x4, R33 ;  /* 0x00000004031d7824 */ /* 0x008fc400078e0221 */
[----:B------:R-:W-:Y:S02]  /*0bd0*/  LEA.HI.X.SX32 R19, R33, R2, 0x1, P0 ;  /* 0x0000000221137211 */ /* 0x000fe400000f0eff */
[----:B------:R-:W-:Y:S01]  /*0be0*/  IMAD R31, R3, 0x4, R29 ;  /* 0x00000004031f7824 */ /* 0x000fe200078e021d */
[-C--:B------:R-:W-:Y:S02]  /*0bf0*/  LEA R20, P0, R29, R0.reuse, 0x1 ;  /* 0x000000001d147211 */ /* 0x080fe400078008ff */
[----:B------:R-:W5:Y:S01]  /*0c00*/  LDG.E.U16 R44, desc[UR8][R18.64] ;  /* 0x00000008122c7981 */ /* 0x000f62000c1e1500 */
[----:B------:R-:W-:Y:S02]  /*0c10*/  LEA R26, P1, R27, R0, 0x1 ;  /* 0x000000001b1a7211 */ /* 0x000fe400078208ff */
[-C--:B------:R-:W-:Y:S01]  /*0c20*/  LEA.HI.X.SX32 R21, R29, R2.reuse, 0x1, P0 ;  /* 0x000000021d157211 */ /* 0x080fe200000f0eff */
[----:B------:R-:W-:Y:S01]  /*0c30*/  IMAD R29, R3, 0x4, R31 ;  /* 0x00000004031d7824 */ /* 0x000fe200078e021f */
[----:B------:R-:W-:-:S02]  /*0c40*/  LEA.HI.X.SX32 R27, R27, R2, 0x1, P1 ;  /* 0x000000021b1b7211 */ /* 0x000fc400008f0eff */
[----:B----4-:R-:W-:Y:S01]  /*0c50*/  LEA R22, P0, R31, R0, 0x1 ;  /* 0x000000001f167211 */ /* 0x010fe200078008ff */
[----:B------:R-:W-:Y:S01]  /*0c60*/  IMAD R33, R3, 0x4, R29 ;  /* 0x0000000403217824 */ /* 0x000fe200078e021d */
[----:B------:R-:W5:Y:S02]  /*0c70*/  LDG.E.U16 R49, desc[UR8][R20.64] ;  /* 0x0000000814317981 */ /* 0x000f64000c1e1500 */
[----:B------:R-:W-:Y:S02]  /*0c80*/  LEA.HI.X.SX32 R23, R31, R2, 0x1, P0 ;  /* 0x000000021f177211 */ /* 0x000fe400000f0eff */
[----:B------:R3:W5:Y:S01]  /*0c90*/  LDG.E.U16 R47, desc[UR8][R26.64] ;  /* 0x000000081a2f7981 */ /* 0x000762000c1e1500 */
[-C--:B0-----:R-:W-:Y:S02]  /*0ca0*/  LEA R24, P0, R33, R0.reuse, 0x1 ;  /* 0x0000000021187211 */ /* 0x081fe400078008ff */
[----:B------:R-:W-:Y:S01]  /*0cb0*/  LEA R28, P1, R29, R0, 0x1 ;  /* 0x000000001d1c7211 */ /* 0x000fe200078208ff */
[----:B------:R-:W5:Y:S01]  /*0cc0*/  LDG.E.U16 R46, desc[UR8][R22.64] ;  /* 0x00000008162e7981 */ /* 0x000f62000c1e1500 */
[-C--:B------:R-:W-:Y:S01]  /*0cd0*/  LEA.HI.X.SX32 R25, R33, R2.reuse, 0x1, P0 ;  /* 0x0000000221197211 */ /* 0x080fe200000f0eff */
[----:B---3--:R-:W-:Y:S01]  /*0ce0*/  IMAD R27, R3, 0x4, R33 ;  /* 0x00000004031b7824 */ /* 0x008fe200078e0221 */
[----:B------:R-:W-:-:S03]  /*0cf0*/  LEA.HI.X.SX32 R29, R29, R2, 0x1, P1 ;  /* 0x000000021d1d7211 */ /* 0x000fc600008f0eff */
[----:B------:R-:W5:Y:S01]  /*0d00*/  LDG.E.U16 R48, desc[UR8][R24.64] ;  /* 0x0000000818307981 */ /* 0x000f62000c1e1500 */
[----:B------:R-:W-:Y:S01]  /*0d10*/  IMAD R31, R3, 0x4, R27 ;  /* 0x00000004031f7824 */ /* 0x000fe200078e021b */
[C---:B------:R-:W-:Y:S02]  /*0d20*/  LEA R18, P0, R27.reuse, R0, 0x1 ;  /* 0x000000001b127211 */ /* 0x040fe400078008ff */
[----:B------:R0:W5:Y:S02]  /*0d30*/  LDG.E.U16 R51, desc[UR8][R28.64] ;  /* 0x000000081c337981 */ /* 0x000164000c1e1500 */
[----:B------:R-:W-:Y:S01]  /*0d40*/  LEA.HI.X.SX32 R19, R27, R2, 0x1, P0 ;  /* 0x000000021b137211 */ /* 0x000fe200000f0eff */
[----:B------:R-:W-:Y:S01]  /*0d50*/  IMAD R27, R3, 0x4, R31 ;  /* 0x00000004031b7824 */ /* 0x000fe200078e021f */
[----:B------:R-:W-:-:S03]  /*0d60*/  LEA R20, P0, R31, R0, 0x1 ;  /* 0x000000001f147211 */ /* 0x000fc600078008ff */
[----:B------:R-:W-:Y:S01]  /*0d70*/  IMAD R33, R3, 0x4, R27 ;  /* 0x0000000403217824 */ /* 0x000fe200078e021b */
[----:B------:R-:W-:Y:S01]  /*0d80*/  LEA.HI.X.SX32 R21, R31, R2, 0x1, P0 ;  /* 0x000000021f157211 */ /* 0x000fe200000f0eff */
[----:B------:R3:W5:Y:S02]  /*0d90*/  LDG.E.U16 R53, desc[UR8][R18.64] ;  /* 0x0000000812357981 */ /* 0x000764000c1e1500 */
[----:B0-----:R-:W-:Y:S01]  /*0da0*/  IMAD R29, R3, 0x4, R33 ;  /* 0x00000004031d7824 */ /* 0x001fe200078e0221 */
[C---:B------:R-:W-:Y:S01]  /*0db0*/  LEA R22, P0, R33.reuse, R0, 0x1 ;  /* 0x0000000021167211 */ /* 0x040fe200078008ff */
[----:B------:R0:W5:Y:S03]  /*0dc0*/  LDG.E.U16 R50, desc[UR8][R20.64] ;  /* 0x0000000814327981 */ /* 0x000166000c1e1500 */
[----:B------:R-:W-:Y:S01]  /*0dd0*/  LEA.HI.X.SX32 R23, R33, R2, 0x1, P0 ;  /* 0x0000000221177211 */ /* 0x000fe200000f0eff */
[----:B------:R-:W-:Y:S01]  /*0de0*/  IMAD R31, R3, 0x4, R29 ;  /* 0x00000004031f7824 */ /* 0x000fe200078e021d */
[----:B------:R-:W-:-:S02]  /*0df0*/  LEA R24, P0, R29, R0, 0x1 ;  /* 0x000000001d187211 */ /* 0x000fc400078008ff */
[----:B------:R-:W-:Y:S01]  /*0e00*/  LEA R26, P1, R27, R0, 0x1 ;  /* 0x000000001b1a7211 */ /* 0x000fe200078208ff */
[----:B------:R-:W5:Y:S01]  /*0e10*/  LDG.E.U16 R52, desc[UR8][R22.64] ;  /* 0x0000000816347981 */ /* 0x000f62000c1e1500 */
[-C--:B------:R-:W-:Y:S01]  /*0e20*/  LEA.HI.X.SX32 R25, R29, R2.reuse, 0x1, P0 ;  /* 0x000000021d197211 */ /* 0x080fe200000f0eff */
[----:B------:R-:W-:Y:S01]  /*0e30*/  IMAD R29, R3, 0x4, R31 ;  /* 0x00000004031d7824 */ /* 0x000fe200078e021f */
[----:B------:R-:W-:Y:S02]  /*0e40*/  LEA.HI.X.SX32 R27, R27, R2, 0x1, P1 ;  /* 0x000000021b1b7211 */ /* 0x000fe400008f0eff */
[----:B---3--:R-:W-:Y:S01]  /*0e50*/  LEA R18, P0, R31, R0, 0x1 ;  /* 0x000000001f127211 */ /* 0x008fe200078008ff */
[----:B------:R-:W-:Y:S01]  /*0e60*/  IMAD R33, R3, 0x4, R29 ;  /* 0x0000000403217824 */ /* 0x000fe200078e021d */
[----:B------:R-:W5:Y:S02]  /*0e70*/  LDG.E.U16 R57, desc[UR8][R24.64] ;  /* 0x0000000818397981 */ /* 0x000f64000c1e1500 */
[----:B------:R-:W-:-:S02]  /*0e80*/  LEA.HI.X.SX32 R19, R31, R2, 0x1, P0 ;  /* 0x000000021f137211 */ /* 0x000fc400000f0eff */
        /* <DEDUP_REMOVED lines=82> */
[----:B------:R-:W-:Y:S01]  /*13b0*/  LEA R18, P0, R33, R0, 0x1 ;  /* 0x0000000021127211 */ /* 0x000fe200078008ff */
[----:B------:R0:W5:Y:S02]  /*13c0*/  LDG.E.U16 R76, desc[UR8][R24.64] ;  /* 0x00000008184c7981 */ /* 0x000164000c1e1500 */
[----:B------:R-:W-:Y:S01]  /*13d0*/  IMAD R31, R3, 0x4, R29 ;  /* 0x00000004031f7824 */ /* 0x000fe200078e021d */
[----:B------:R-:W-:Y:S02]  /*13e0*/  LEA.HI.X.SX32 R19, R33, R2, 0x1, P0 ;  /* 0x0000000221137211 */ /* 0x000fe400000f0eff */
[----:B------:R-:W-:Y:S01]  /*13f0*/  LEA R20, P0, R29, R0, 0x1 ;  /* 0x000000001d147211 */ /* 0x000fe200078008ff */
[----:B------:R-:W-:-:S03]  /*1400*/  IMAD R33, R3, 0x4, R31 ;  /* 0x0000000403217824 */ /* 0x000fc600078e021f */
[----:B------:R-:W-:Y:S01]  /*1410*/  LEA.HI.X.SX32 R21, R29, R2, 0x1, P0 ;  /* 0x000000021d157211 */ /* 0x000fe200000f0eff */
[----:B------:R-:W-:Y:S01]  /*1420*/  IMAD R3, R3, 0x4, R33 ;  /* 0x0000000403037824 */ /* 0x000fe200078e0221 */
[C---:B---3--:R-:W-:Y:S01]  /*1430*/  LEA R22, P0, R31.reuse, R0, 0x1 ;  /* 0x000000001f167211 */ /* 0x048fe200078008ff */
[----:B------:R-:W5:Y:S03]  /*1440*/  LDG.E.U16 R19, desc[UR8][R18.64] ;  /* 0x0000000812137981 */ /* 0x000f66000c1e1500 */
[----:B------:R-:W-:Y:S01]  /*1450*/  LEA.HI.X.SX32 R23, R31, R2, 0x1, P0 ;  /* 0x000000021f177211 */ /* 0x000fe200000f0eff */
[----:B------:R3:W5:Y:S01]  /*1460*/  LDG.E.U16 R21, desc[UR8][R20.64] ;  /* 0x0000000814157981 */ /* 0x000762000c1e1500 */
[C---:B0-----:R-:W-:Y:S02]  /*1470*/  LEA R24, P0, R3.reuse, R0, 0x1 ;  /* 0x0000000003187211 */ /* 0x041fe400078008ff */
[----:B------:R-:W-:Y:S01]  /*1480*/  SHF.R.U32.HI R82, RZ, 0x5, R84 ;  /* 0x00000005ff527819 */ /* 0x000fe20000011654 */
[----:B------:R-:W5:Y:S01]  /*1490*/  LDG.E.U16 R22, desc[UR8][R22.64] ;  /* 0x0000000816167981 */ /* 0x000f62000c1e1500 */
[----:B------:R-:W-:-:S02]  /*14a0*/  LEA.HI.X.SX32 R25, R3, R2, 0x1, P0 ;  /* 0x0000000203197211 */ /* 0x000fc400000f0eff */
[----:B------:R-:W0:Y:S01]  /*14b0*/  LDC R3, c[0x0][0x3c8] ;  /* 0x0000f200ff037b82 */ /* 0x000e220000000800 */
[----:B--2---:R-:W-:Y:S01]  /*14c0*/  R2UR UR5, R66 ;  /* 0x00000000420572ca */ /* 0x004fe200000e0000 */
[----:B---3--:R-:W-:Y:S01]  /*14d0*/  IMAD.SHL.U32 R20, R82, 0x200000, RZ ;  /* 0x0020000052147824 */ /* 0x008fe200078e00ff */
[C---:B------:R-:W-:Y:S01]  /*14e0*/  LEA R26, P1, R27.reuse, R0, 0x1 ;  /* 0x000000001b1a7211 */ /* 0x040fe200078208ff */
[----:B------:R2:W5:Y:S03]  /*14f0*/  LDG.E.U16 R24, desc[UR8][R24.64] ;  /* 0x0000000818187981 */ /* 0x000566000c1e1500 */
[----:B------:R-:W-:Y:S02]  /*1500*/  LOP3.LUT R20, R20, 0x600000, RZ, 0xc0, !PT ;  /* 0x0060000014147812 */ /* 0x000fe400078ec0ff */
[----:B------:R-:W-:-:S05]  /*1510*/  LEA.HI.X.SX32 R27, R27, R2, 0x1, P1 ;  /* 0x000000021b1b7211 */ /* 0x000fca00008f0eff */
[----:B--2---:R-:W-:Y:S01]  /*1520*/  VIADD R25, R20, UR5 ;  /* 0x0000000514197c36 */ /* 0x004fe20008000000 */
[----:B------:R-:W-:Y:S02]  /*1530*/  LEA R28, P1, R33, R0, 0x1 ;  /* 0x00000000211c7211 */ /* 0x000fe400078208ff */
[C---:B------:R-:W-:Y:S01]  /*1540*/  ISETP.GE.U32.AND P3, PT, R84.reuse, 0x20, PT ;  /* 0x000000205400780c */ /* 0x040fe20003f66070 */
[----:B------:R-:W-:Y:S01]  /*1550*/  IMAD R78, R85, R78, RZ ;  /* 0x0000004e554e7224 */ /* 0x000fe200078e02ff */
[----:B------:R-:W-:Y:S01]  /*1560*/  LOP3.LUT R0, R84, 0xff, RZ, 0xc0, !PT ;  /* 0x000000ff54007812 */ /* 0x000fe200078ec0ff */
[----:B------:R2:W5:Y:S01]  /*1570*/  LDG.E.U16 R27, desc[UR8][R26.64] ;  /* 0x000000081a1b7981 */ /* 0x000562000c1e1500 */
[----:B------:R-:W-:Y:S02]  /*1580*/  R2UR UR7, R25 ;  /* 0x00000000190772ca */ /* 0x000fe400000e0000 */
[----:B------:R-:W3:Y:S01]  /*1590*/  S2R R25, SR_CgaCtaId ;  /* 0x0000000000197919 */ /* 0x000ee20000008800 */
[----:B0-----:R-:W-:Y:S01]  /*15a0*/  IMAD R18, R0, R3, RZ ;  /* 0x0000000300127224 */ /* 0x001fe200078e02ff */
[----:B------:R-:W-:-:S02]  /*15b0*/  LOP3.LUT R0, R82, 0x4, RZ, 0xc0, !PT ;  /* 0x0000000452007812 */ /* 0x000fc400078ec0ff */
[----:B------:R-:W-:Y:S02]  /*15c0*/  LEA.HI.X.SX32 R29, R33, R2, 0x1, P1 ;  /* 0x00000002211d7211 */ /* 0x000fe400008f0eff */
[----:B------:R-:W-:Y:S02]  /*15d0*/  R2UR UR10, R0 ;  /* 0x00000000000a72ca */ /* 0x000fe400000e0000 */
[C---:B------:R-:W-:Y:S02]  /*15e0*/  LOP3.LUT R0, R84.reuse, 0xff, RZ, 0xc0, !PT ;  /* 0x000000ff54007812 */ /* 0x040fe400078ec0ff */
[----:B------:R-:W-:Y:S01]  /*15f0*/  LOP3.LUT R23, R84, 0xc0, RZ, 0xc0, !PT ;  /* 0x000000c054177812 */ /* 0x000fe200078ec0ff */
[----:B------:R-:W-:Y:S01]  /*1600*/  IMAD.SHL.U32 R2, R18, 0x2, RZ ;  /* 0x0000000212027824 */ /* 0x000fe200078e00ff */
[----:B------:R2:W5:Y:S01]  /*1610*/  LDG.E.U16 R29, desc[UR8][R28.64] ;  /* 0x000000081c1d7981 */ /* 0x000562000c1e1500 */
[----:B------:R-:W-:Y:S01]  /*1620*/  IMAD.SHL.U32 R3, R78, 0x2, RZ ;  /* 0x000000024e037824 */ /* 0x000fe200078e00ff */
[----:B------:R-:W-:Y:S01]  /*1630*/  SHF.R.U32.HI R23, RZ, 0x2, R23 ;  /* 0x00000002ff177819 */ /* 0x000fe20000011617 */
[----:B------:R-:W-:-:S02]  /*1640*/  IMAD.SHL.U32 R0, R0, 0x2, RZ ;  /* 0x0000000200007824 */ /* 0x000fc400078e00ff */
[----:B------:R-:W-:Y:S01]  /*1650*/  IMAD.HI R18, R18, 0x2, RZ ;  /* 0x0000000212127827 */ /* 0x000fe200078e02ff */
[----:B-1----:R-:W-:Y:S02]  /*1660*/  IADD3 R2, P1, P2, R2, R80, R3 ;  /* 0x0000005002027210 */ /* 0x002fe40007a3e003 */
[----:B------:R-:W-:Y:S01]  /*1670*/  LOP3.LUT R0, R0, R23, RZ, 0x3c, !PT ;  /* 0x0000001700007212 */ /* 0x000fe200078e3cff */
[----:B------:R-:W-:Y:S01]  /*1680*/  IMAD.HI R78, R78, 0x2, RZ ;  /* 0x000000024e4e7827 */ /* 0x000fe200078e02ff */
[----:B--23--:R-:W-:Y:S09]  /*1690*/  @P3 BRA `(.L_x_5) ;  /* 0x0000000000183947 */ /* 0x00cff20003800000 */
[----:B------:R-:W-:Y:S01]  /*16a0*/  ELECT P0, URZ, PT ;  /* 0x0000000000ff782f */ /* 0x000fe20003800000 */
[----:B------:R-:W-:Y:S01]  /*16b0*/  IMAD.MOV.U32 R23, RZ, RZ, 0x1 ;  /* 0x00000001ff177424 */ /* 0x000fe200078e00ff */
[----:B------:R-:W-:Y:S11]  /*16c0*/  UVIRTCOUNT.DEALLOC.SMPOOL 0x80 ;  /* 0x000000800000784c */ /* 0x000ff60000000000 */
[----:B------:R-:W-:-:S04]  /*16d0*/  @P0 MOV R26, 0x40 ;  /* 0x00000040001a0802 */ /* 0x000fc80000000f00 */
[----:B------:R-:W-:-:S05]  /*16e0*/  @P0 LEA R26, R25, R26, 0x18 ;  /* 0x0000001a191a0211 */ /* 0x000fca00078ec0ff */
[----:B------:R0:W-:Y:S02]  /*16f0*/  @P0 STS.U8 [R26], R23 ;  /* 0x000000171a000388 */ /* 0x0001e40000000000 */
.L_x_5:
[----:B0-----:R-:W-:Y:S01]  /*1700*/  LOP3.LUT R23, R0, 0x40, RZ, 0x3c, !PT ;  /* 0x0000004000177812 */ /* 0x001fe200078e3cff */
[----:B-----5:R0:W-:Y:S01]  /*1710*/  STS.U16 [R0+UR4], R5 ;  /* 0x0000000500007988 */ /* 0x0201e20008000404 */
[----:B------:R-:W-:-:S03]  /*1720*/  IADD3.X R3, PT, PT, R18, R81, R78, P1, P2 ;  /* 0x0000005112037210 */ /* 0x000fc60000fe444e */
[----:B------:R1:W-:Y:S04]  /*1730*/  STS.U16 [R0+UR4+0x400], R7 ;  /* 0x0004000700007988 */ /* 0x0003e80008000404 */
[----:B------:R2:W-:Y:S04]  /*1740*/  STS.U16 [R0+UR4+0x800], R9 ;  /* 0x0008000900007988 */ /* 0x0005e80008000404 */
[----:B------:R-:W-:Y:S04]  /*1750*/  STS.U16 [R0+UR4+0xc00], R11 ;  /* 0x000c000b00007988 */ /* 0x000fe80008000404 */
        /* <DEDUP_REMOVED lines=27> */
[----:B------:R-:W-:Y:S01]  /*1910*/  STS.U16 [R0+UR4+0x7c00], R29 ;  /* 0x007c001d00007988 */ /* 0x000fe20008000404 */
[C---:B------:R-:W-:Y:S01]  /*1920*/  IMAD R199, R79.reuse, 0x50, RZ ;  /* 0x000000504fc77824 */ /* 0x040fe200078e02ff */
[----:B------:R-:W-:Y:S01]  /*1930*/  ULEA UR7, UR10, UR7, 0x5 ;  /* 0x000000070a077291 */ /* 0x000fe2000f8e28ff */
[----:B------:R-:W-:Y:S01]  /*1940*/  IMAD R167, R79, 0x28, RZ ;  /* 0x000000284fa77824 */ /* 0x000fe200078e02ff */
[----:B------:R-:W-:Y:S01]  /*1950*/  STS.U16 [R23+UR4+0x200], R4 ;  /* 0x0002000417007988 */ /* 0x000fe20008000404 */
[----:B------:R-:W-:Y:S01]  /*1960*/  LOP3.LUT P0, RZ, R84, 0xff, RZ, 0xc0, !PT ;  /* 0x000000ff54ff7812 */ /* 0x000fe2000780c0ff */
[----:B------:R-:W-:Y:S01]  /*1970*/  UMOV UR12, 0x1 ;  /* 0x00000001000c7882 */ /* 0x000fe20000000000 */
[----:B------:R-:W2:Y:S01]  /*1980*/  LDC R25, c[0x0][0x3c4] ;  /* 0x0000f100ff197b82 */ /* 0x000ea20000000800 */
[----:B------:R-:W-:Y:S01]  /*1990*/  STS.U16 [R23+UR4+0x600], R6 ;  /* 0x0006000617007988 */ /* 0x000fe20008000404 */
[----:B------:R-:W-:Y:S01]  /*19a0*/  VIADD R80, R83, 0x40 ;  /* 0x0000004053507836 */ /* 0x000fe20000000000 */
[----:B0-----:R-:W-:-:S02]  /*19b0*/  PRMT R5, RZ, 0x7610, R5 ;  /* 0x00007610ff057816 */ /* 0x001fc40000000005 */
[----:B------:R-:W-:Y:S01]  /*19c0*/  STS.U16 [R23+UR4+0xa00], R8 ;  /* 0x000a000817007988 */ /* 0x000fe20008000404 */
[----:B------:R-:W-:Y:S02]  /*19d0*/  IADD3 R208, P5, PT, R199, R2, RZ ;  /* 0x00000002c7d07210 */ /* 0x000fe40007fbe0ff */
[----:B------:R-:W-:Y:S01]  /*19e0*/  ISETP.GT.AND P1, PT, R80, RZ, PT ;  /* 0x000000ff5000720c */ /* 0x000fe20003f24270 */
[----:B------:R0:W-:Y:S04]  /*19f0*/  STS.U16 [R23+UR4+0xe00], R10 ;  /* 0x000e000a17007988 */ /* 0x0001e80008000404 */
[----:B------:R-:W-:Y:S01]  /*1a00*/  STL [R1+0x148], R227 ;  /* 0x000148e301007387 */ /* 0x000fe20000100800 */
[----:B------:R-:W-:Y:S01]  /*1a10*/  VOTEU.ALL UP0, P0 ;  /* 0x0000000000ff7886 */ /* 0x000fe20000000000 */
[----:B------:R-:W-:Y:S01]  /*1a20*/  VOTEU.ALL UP1, P0 ;  /* 0x0000000000ff7886 */ /* 0x000fe20000020000 */
[----:B------:R-:W-:Y:S01]  /*1a30*/  IMAD R179, R79, 0x30, RZ ;  /* 0x000000304fb37824 */ /* 0x000fe200078e02ff */
[----:B------:R-:W-:Y:S01]  /*1a40*/  STS.U16 [R23+UR4+0x1200], R12 ;  /* 0x0012000c17007988 */ /* 0x000fe20008000404 */
[----:B------:R-:W-:Y:S01]  /*1a50*/  LEA.HI.X.SX32 R209, R167, R3, 0x1, P5 ;  /* 0x00000003a7d17211 */ /* 0x000fe200028f0eff */
[----:B------:R-:W-:-:S04]  /*1a60*/  @!UP0 UIADD3 UR14, UPT, UPT, -UR12, 0x100000, URZ ;  /* 0x001000000c0e8890 */ /* 0x000fc8000fffe1ff */
[----:B------:R-:W-:Y:S02]  /*1a70*/  @!UP0 USHF.L.U32 UR15, UR14, 0xb, URZ ;  /* 0x0000000b0e0f8899 */ /* 0x000fe400080006ff */
[----:B------:R-:W-:Y:S01]  /*1a80*/  @!UP0 USHF.L.U32 UR14, UR14, 0x1, URZ ;  /* 0x000000010e0e8899 */ /* 0x000fe200080006ff */
[----:B------:R-:W-:Y:S01]  /*1a90*/  STS.U16 [R23+UR4+0x1600], R14 ;  /* 0x0016000e17007988 */ /* 0x000fe20008000404 */
[----:B------:R-:W-:Y:S01]  /*1aa0*/  IMAD R243, R79, 0x60, RZ ;  /* 0x000000604ff37824 */ /* 0x000fe200078e02ff */
[----:B-1----:R-:W-:Y:S01]  /*1ab0*/  PRMT R7, RZ, 0x7610, R7 ;  /* 0x00007610ff077816 */ /* 0x002fe20000000007 */
[C---:B--2---:R-:W-:Y:S01]  /*1ac0*/  IMAD.SHL.U32 R9, R25.reuse, 0x10, RZ ;  /* 0x0000001019097824 */ /* 0x044fe200078e00ff */
[----:B------:R-:W-:Y:S01]  /*1ad0*/  STS.U16 [R23+UR4+0x1a00], R16 ;  /* 0x001a001017007988 */ /* 0x000fe20008000404 */
[----:B0-----:R-:W-:-:S03]  /*1ae0*/  LEA R10, P2, R25, R2, 0x5 ;  /* 0x00000002190a7211 */ /* 0x001fc600078428ff */
[----:B------:R-:W-:Y:S01]  /*1af0*/  STS.U16 [R23+UR4+0x1e00], R32 ;  /* 0x001e002017007988 */ /* 0x000fe20008000404 */
[----:B------:R-:W-:Y:S01]  /*1b00*/  IADD3 R226, P5, PT, R167, R2, RZ ;  /* 0x00000002a7e27210 */ /* 0x000fe20007fbe0ff */
[----:B------:R-:W-:Y:S01]  /*1b10*/  STTM.16dp32bit_t0_t15.x64 tmem[UR7], RZ ;  /* 0x000000ff000079ed */ /* 0x000fe20008b00007 */
[----:B------:R-:W-:Y:S01]  /*1b20*/  STTM.16dp32bit_t16_t31.x64 tmem[UR7+0x40], RZ ;  /* 0x000040ff000079ed */ /* 0x000fe20008b20007 */
[----:B------:R-:W-:Y:S01]  /*1b30*/  STS.U16 [R23+UR4+0x2200], R34 ;  /* 0x0022002217007988 */ /* 0x000fe20008000404 */
[----:B------:R-:W-:Y:S01]  /*1b40*/  IMAD.SHL.U32 R13, R25, 0x8, RZ ;  /* 0x00000008190d7824 */ /* 0x000fe200078e00ff */
[----:B------:R-:W-:Y:S02]  /*1b50*/  LEA.HI.X.SX32 R11, R9, R3, 0x1, P2 ;  /* 0x00000003090b7211 */ /* 0x000fe400010f0eff */
        /* <DEDUP_REMOVED lines=17> */
[----:B------:R0:W-:Y:S04]  /*1c70*/  STS.U16 [R23+UR4+0x6a00], R72 ;  /* 0x006a004817007988 */ /* 0x0001e80008000404 */
[----:B------:R1:W-:Y:S04]  /*1c80*/  STL [R1+0x14c], R227 ;  /* 0x00014ce301007387 */ /* 0x0003e80000100800 */
[----:B------:R-:W-:Y:S01]  /*1c90*/  STS.U16 [R23+UR4+0x6e00], R74 ;  /* 0x006e004a17007988 */ /* 0x000fe20008000404 */
[----:B0-----:R-:W-:-:S03]  /*1ca0*/  IMAD.U32 R72, RZ, RZ, UR4 ;  /* 0x00000004ff487e24 */ /* 0x001fc6000f8e00ff */
[----:B------:R-:W-:Y:S01]  /*1cb0*/  STS.U16 [R23+UR4+0x7200], R76 ;  /* 0x0072004c17007988 */ /* 0x000fe20008000404 */
[----:B------:R-:W-:-:S03]  /*1cc0*/  VIADD R158, R72, 0x20000 ;  /* 0x00020000489e7836 */ /* 0x000fc60000000000 */
[----:B------:R-:W-:Y:S02]  /*1cd0*/  STL [R1+0x144], R72 ;  /* 0x0001444801007387 */ /* 0x000fe40000100800 */
[----:B------:R-:W-:Y:S02]  /*1ce0*/  R2UR UR6, R158 ;  /* 0x000000009e0672ca */ /* 0x000fe400000e0000 */
[----:B------:R-:W-:Y:S04]  /*1cf0*/  STL [R1+0xa8], R226 ;  /* 0x0000a8e201007387 */ /* 0x000fe80000100800 */
[----:B-1----:R-:W2:Y:S04]  /*1d00*/  LDL.LU R227, [R1+0x14c] ;  /* 0x00014c0001e37983 */ /* 0x002ea80000300800 */
[----:B------:R0:W-:Y:S04]  /*1d10*/  STS.U16 [R23+UR4+0x7600], R19 ;  /* 0x0076001317007988 */ /* 0x0001e80008000404 */
[----:B------:R-:W-:Y:S04]  /*1d20*/  STS.U16 [R23+UR4+0x7a00], R22 ;  /* 0x007a001617007988 */ /* 0x000fe80008000404 */
[----:B------:R1:W-:Y:S01]  /*1d30*/  STS.U16 [R23+UR4+0x7e00], R24 ;  /* 0x007e001817007988 */ /* 0x0003e20008000404 */
[----:B------:R-:W3:Y:S02]  /*1d40*/  FENCE.VIEW.ASYNC.T ;  /* 0x00000000000073c6 */ /* 0x000ee40000000200 */
[----:B---3--:R-:W-:Y:S01]  /*1d50*/  BAR.SYNC.DEFER_BLOCKING 0x0 ;  /* 0x0000000000007b1d */ /* 0x008fe20000010000 */
[C---:B0-----:R-:W-:Y:S01]  /*1d60*/  IMAD.SHL.U32 R19, R25.reuse, 0x2, RZ ;  /* 0x0000000219137824 */ /* 0x041fe200078e00ff */
[C---:B------:R-:W-:Y:S01]  /*1d70*/  LEA R16, P4, R25.reuse, R2, 0x4 ;  /* 0x0000000219107211 */ /* 0x040fe200078820ff */
[----:B------:R-:W-:-:S03]  /*1d80*/  IMAD.SHL.U32 R9, R25, 0x4, RZ ;  /* 0x0000000419097824 */ /* 0x000fc600078e00ff */
[----:B------:R-:W0:Y:S02]  /*1d90*/  FENCE.VIEW.ASYNC.S ;  /* 0x00000000000073c6 */ /* 0x000e240000000000 */
[----:B0-----:R0:W3:Y:S02]  /*1da0*/  @!UP1 SYNCS.EXCH.64 URZ, [UR6], UR14 ;  /* 0x0000000e06ff95b2 */ /* 0x0010e40008000100 */
[----:B---3--:R-:W-:Y:S01]  /*1db0*/  BAR.SYNC.DEFER_BLOCKING 0x0 ;  /* 0x0000000000007b1d */ /* 0x008fe20000010000 */
[-C--:B------:R-:W-:Y:S01]  /*1dc0*/  IADD3 R12, P2, PT, R19, R2.reuse, RZ ;  /* 0x00000002130c7210 */ /* 0x080fe20007f5e0ff */
[C---:B-1----:R-:W-:Y:S01]  /*1dd0*/  IMAD R23, R25.reuse, 0x42, RZ ;  /* 0x0000004219177824 */ /* 0x042fe200078e02ff */
[----:B------:R-:W-:Y:S02]  /*1de0*/  LEA R14, P3, R25, R2, 0x3 ;  /* 0x00000002190e7211 */ /* 0x000fe400078618ff */
[-C--:B------:R-:W-:Y:S02]  /*1df0*/  LEA.HI.X.SX32 R17, R13, R3.reuse, 0x1, P4 ;  /* 0x000000030d117211 */ /* 0x080fe400020f0eff */
[----:B------:R-:W-:-:S02]  /*1e00*/  LEA.HI.X.SX32 R13, R25, R3, 0x1, P2 ;  /* 0x00000003190d7211 */ /* 0x000fc400010f0eff */
[-C--:B------:R-:W-:Y:S02]  /*1e10*/  LEA.HI.X.SX32 R15, R9, R3.reuse, 0x1, P3 ;  /* 0x00000003090f7211 */ /* 0x080fe400018f0eff */
[-C--:B------:R-:W-:Y:S02]  /*1e20*/  LEA R18, P2, R25, R2.reuse, 0x2 ;  /* 0x0000000219127211 */ /* 0x080fe400078410ff */
[-C--:B------:R-:W-:Y:S01]  /*1e30*/  IADD3 R22, P3, PT, R23, R2.reuse, RZ ;  /* 0x0000000217167210 */ /* 0x080fe20007f7e0ff */
[----:B------:R-:W-:Y:S01]  /*1e40*/  IMAD R143, R79, 0x18, RZ ;  /* 0x000000184f8f7824 */ /* 0x000fe200078e02ff */
[-C--:B------:R-:W-:Y:S01]  /*1e50*/  LEA.HI.X.SX32 R19, R19, R3.reuse, 0x1, P2 ;  /* 0x0000000313137211 */ /* 0x080fe200010f0eff */
[----:B------:R-:W-:Y:S01]  /*1e60*/  IMAD R127, R79, 0xc, RZ ;  /* 0x0000000c4f7f7824 */ /* 0x000fe200078e02ff */
[----:B------:R-:W-:Y:S01]  /*1e70*/  IADD3 R206, P2, PT, R179, R2, RZ ;  /* 0x00000002b3ce7210 */ /* 0x000fe20007f5e0ff */
[----:B------:R1:W3:Y:S03]  /*1e80*/  @P1 LDG.E.U16 R5, desc[UR8][R10.64] ;  /* 0x000000080a051981 */ /* 0x0002e6000c1e1500 */
[----:B------:R-:W-:Y:S01]  /*1e90*/  LEA.HI.X.SX32 R207, R143, R3, 0x1, P2 ;  /* 0x000000038fcf7211 */ /* 0x000fe200010f0eff */
[----:B------:R-:W-:-:S02]  /*1ea0*/  IMAD.SHL.U32 R21, R25, 0x20, RZ ;  /* 0x0000002019157824 */ /* 0x000fc400078e00ff */
[C---:B------:R-:W-:Y:S02]  /*1eb0*/  IMAD R225, R79.reuse, 0x70, RZ ;  /* 0x000000704fe17824 */ /* 0x040fe400078e02ff */
[C---:B------:R-:W-:Y:S02]  /*1ec0*/  IMAD R187, R79.reuse, 0x38, RZ ;  /* 0x000000384fbb7824 */ /* 0x040fe400078e02ff */
[C---:B------:R-:W-:Y:S02]  /*1ed0*/  IMAD R119, R79.reuse, 0x6, RZ ;  /* 0x000000064f777824 */ /* 0x040fe400078e02ff */
[C---:B------:R-:W-:Y:S02]  /*1ee0*/  IMAD R115, R79.reuse, 0x3, RZ ;  /* 0x000000034f737824 */ /* 0x040fe400078e02ff */
[C---:B------:R-:W-:Y:S02]  /*1ef0*/  IMAD R123, R79.reuse, 0xa, RZ ;  /* 0x0000000a4f7b7824 */ /* 0x040fe400078e02ff */
[----:B------:R-:W-:-:S02]  /*1f00*/  IMAD R137, R79, 0x14, RZ ;  /* 0x000000144f897824 */ /* 0x000fc400078e02ff */
        /* <DEDUP_REMOVED lines=41> */
[----:B------:R-:W-:Y:S01]  /*21a0*/  IMAD R247, R79, 0x5c, RZ ;  /* 0x0000005c4ff77824 */ /* 0x000fe200078e02ff */
[----:B------:R-:W-:Y:S01]  /*21b0*/  PRMT R65, RZ, 0x7610, R65 ;  /* 0x00007610ff417816 */ /* 0x000fe20000000041 */
[----:B-1----:R-:W-:Y:S01]  /*21c0*/  IMAD R11, R25, 0x21, RZ ;  /* 0x00000021190b7824 */ /* 0x002fe200078e02ff */
[----:B------:R-:W-:Y:S01]  /*21d0*/  PRMT R67, RZ, 0x7610, R67 ;  /* 0x00007610ff437816 */ /* 0x000fe20000000043 */
[C---:B------:R-:W-:Y:S01]  /*21e0*/  IMAD R241, R79.reuse, 0x62, RZ ;  /* 0x000000624ff17824 */ /* 0x040fe200078e02ff */
[----:B------:R-:W-:Y:S01]  /*21f0*/  PRMT R69, RZ, 0x7610, R69 ;  /* 0x00007610ff457816 */ /* 0x000fe20000000045 */
[----:B------:R-:W-:Y:S01]  /*2200*/  IMAD R185, R79, 0x33, RZ ;  /* 0x000000334fb97824 */ /* 0x000fe200078e02ff */
[-C--:B------:R-:W-:Y:S01]  /*2210*/  LEA.HI.X.SX32 R23, R11, R3.reuse, 0x1, P3 ;  /* 0x000000030b177211 */ /* 0x080fe200018f0eff */
[----:B------:R-:W-:Y:S01]  /*2220*/  IMAD R223, R79, 0x72, RZ ;  /* 0x000000724fdf7824 */ /* 0x000fe200078e02ff */
[-C--:B------:R-:W-:Y:S01]  /*2230*/  IADD3 R242, P3, PT, R243, R2.reuse, RZ ;  /* 0x00000002f3f27210 */ /* 0x080fe20007f7e0ff */
[----:B------:R-:W-:Y:S01]  /*2240*/  IMAD.MOV.U32 R154, RZ, RZ, R208 ;  /* 0x000000ffff9a7224 */ /* 0x000fe200078e00d0 */
[-C--:B------:R-:W-:Y:S01]  /*2250*/  IADD3 R198, P2, PT, R143, R2.reuse, RZ ;  /* 0x000000028fc67210 */ /* 0x080fe20007f5e0ff */
[----:B------:R-:W-:Y:S01]  /*2260*/  IMAD R251, R79, 0x58, RZ ;  /* 0x000000584ffb7824 */ /* 0x000fe200078e02ff */
[-C--:B------:R-:W-:Y:S01]  /*2270*/  LEA.HI.X.SX32 R243, R179, R3.reuse, 0x1, P3 ;  /* 0x00000003b3f37211 */ /* 0x080fe200018f0eff */
[----:B------:R-:W-:Y:S01]  /*2280*/  IMAD R93, R79, 0x2e, RZ ;  /* 0x0000002e4f5d7824 */ /* 0x000fe200078e02ff */
[C---:B------:R-:W-:Y:S01]  /*2290*/  IADD3 R226, P3, PT, R127.reuse, R2, RZ ;  /* 0x000000027fe27210 */ /* 0x040fe20007f7e0ff */
[----:B------:R-:W-:Y:S01]  /*22a0*/  STL.64 [R1+0x88], R206 ;  /* 0x000088ce01007387 */ /* 0x000fe20000100a00 */
[----:B------:R-:W-:-:S03]  /*22b0*/  LEA.HI.X.SX32 R199, R127, R3, 0x1, P2 ;  /* 0x000000037fc77211 */ /* 0x000fc600010f0eff */
[----:B------:R-:W-:Y:S04]  /*22c0*/  STL.64 [R1+0x18], R208 ;  /* 0x000018d001007387 */ /* 0x000fe80000100a00 */
[----:B------:R1:W-:Y:S04]  /*22d0*/  STL [R1+0x108], R226 ;  /* 0x000108e201007387 */ /* 0x0003e80000100800 */
[----:B------:R-:W4:Y:S01]  /*22e0*/  LDL.64 R126, [R1+0xa8] ;  /* 0x0000a800017e7983 */ /* 0x000f220000100a00 */
[-C--:B------:R-:W-:Y:S01]  /*22f0*/  LEA R24, P4, R25, R2.reuse, 0x6 ;  /* 0x0000000219187211 */ /* 0x080fe200078830ff */
[----:B------:R-:W-:Y:S01]  /*2300*/  IMAD.MOV.U32 R120, RZ, RZ, R198 ;  /* 0x000000ffff787224 */ /* 0x000fe200078e00c6 */
[----:B------:R-:W-:Y:S01]  /*2310*/  PRMT R9, RZ, 0x7610, R9 ;  /* 0x00007610ff097816 */ /* 0x000fe20000000009 */
[----:B------:R-:W-:Y:S01]  /*2320*/  IMAD.MOV.U32 R200, RZ, RZ, R206 ;  /* 0x000000ffffc87224 */ /* 0x000fe200078e00ce */
[-C--:B------:R-:W-:Y:S01]  /*2330*/  LEA.HI.X.SX32 R25, R21, R3.reuse, 0x1, P4 ;  /* 0x0000000315197211 */ /* 0x080fe200020f0eff */
[----:B------:R-:W-:Y:S01]  /*2340*/  IMAD R181, R79, 0x31, RZ ;  /* 0x000000314fb57824 */ /* 0x000fe200078e02ff */
[-C--:B------:R-:W-:Y:S01]  /*2350*/  IADD3 R224, P4, PT, R225, R2.reuse, RZ ;  /* 0x00000002e1e07210 */ /* 0x080fe20007f9e0ff */
[----:B------:R-:W-:Y:S01]  /*2360*/  IMAD R235, R79, 0x68, RZ ;  /* 0x000000684feb7824 */ /* 0x000fe200078e02ff */
[C---:B------:R-:W-:Y:S01]  /*2370*/  IADD3 R166, P2, PT, R187.reuse, R2, RZ ;  /* 0x00000002bba67210 */ /* 0x040fe20007f5e0ff */
[----:B------:R-:W-:Y:S01]  /*2380*/  IMAD.MOV.U32 R186, RZ, RZ, R226 ;  /* 0x000000ffffba7224 */ /* 0x000fe200078e00e2 */
[----:B------:R-:W-:Y:S01]  /*2390*/  LEA.HI.X.SX32 R225, R187, R3, 0x1, P4 ;  /* 0x00000003bbe17211 */ /* 0x000fe200020f0eff */
[----:B------:R-:W-:Y:S01]  /*23a0*/  IMAD R107, R79, 0x39, RZ ;  /* 0x000000394f6b7824 */ /* 0x000fe200078e02ff */
[----:B------:R-:W-:Y:S01]  /*23b0*/  PRMT R11, RZ, 0x7610, R11 ;  /* 0x00007610ff0b7816 */ /* 0x000fe2000000000b */
[----:B------:R-:W3:Y:S01]  /*23c0*/  @P1 LDG.E.U16 R7, desc[UR8][R2.64] ;  /* 0x0000000802071981 */ /* 0x000ee2000c1e1500 */
[----:B------:R-:W-:-:S02]  /*23d0*/  PRMT R71, RZ, 0x7610, R71 ;  /* 0x00007610ff477816 */ /* 0x000fc40000000047 */
[----:B------:R-:W-:Y:S01]  /*23e0*/  PRMT R6, RZ, 0x7610, R6 ;  /* 0x00007610ff067816 */ /* 0x000fe20000000006 */
[----:B------:R-:W3:Y:S01]  /*23f0*/  @P1 LDG.E.U16 R9, desc[UR8][R16.64] ;  /* 0x0000000810091981 */ /* 0x000ee2000c1e1500 */
[----:B------:R-:W-:Y:S02]  /*2400*/  PRMT R10, RZ, 0x7610, R10 ;  /* 0x00007610ff0a7816 */ /* 0x000fe4000000000a */
[----:B------:R-:W-:Y:S01]  /*2410*/  PRMT R64, RZ, 0x7610, R64 ;  /* 0x00007610ff407816 */ /* 0x000fe20000000040 */
[----:B------:R-:W-:Y:S01]  /*2420*/  IMAD.MOV.U32 R186, RZ, RZ, R226 ;  /* 0x000000ffffba7224 */ /* 0x000fe200078e00e2 */
[----:B------:R-:W-:Y:S01]  /*2430*/  PRMT R66, RZ, 0x7610, R66 ;  /* 0x00007610ff427816 */ /* 0x000fe20000000042 */
[----:B------:R-:W3:Y:S01]  /*2440*/  @P1 LDG.E.U16 R11, desc[UR8][R24.64] ;  /* 0x00000008180b1981 */ /* 0x000ee2000c1e1500 */
[----:B------:R-:W-:Y:S01]  /*2450*/  PRMT R57, RZ, 0x7610, R57 ;  /* 0x00007610ff397816 */ /* 0x000fe20000000039 */
[C---:B------:R-:W-:Y:S01]  /*2460*/  IMAD R239, R79.reuse, 0x64, RZ ;  /* 0x000000644fef7824 */ /* 0x040fe200078e02ff */
[----:B------:R-:W-:Y:S01]  /*2470*/  PRMT R58, RZ, 0x7610, R58 ;  /* 0x00007610ff3a7816 */ /* 0x000fe2000000003a */
[----:B------:R-:W3:Y:S01]  /*2480*/  @P1 LDG.E.U16 R69, desc[UR8][R242.64] ;  /* 0x00000008f2451981 */ /* 0x000ee2000c1e1500 */
[----:B------:R-:W-:Y:S01]  /*2490*/  PRMT R59, RZ, 0x7610, R59 ;  /* 0x00007610ff3b7816 */ /* 0x000fe2000000003b */
[C---:B------:R-:W-:Y:S01]  /*24a0*/  IMAD R221, R79.reuse, 0x74, RZ ;  /* 0x000000744fdd7824 */ /* 0x040fe200078e02ff */
[----:B------:R-:W-:Y:S01]  /*24b0*/  PRMT R61, RZ, 0x7610, R61 ;  /* 0x00007610ff3d7816 */ /* 0x000fe2000000003d */
[----:B------:R-:W3:Y:S01]  /*24c0*/  @P1 LDG.E.U16 R71, desc[UR8][R224.64] ;  /* 0x00000008e0471981 */ /* 0x000ee2000c1e1500 */
[----:B------:R-:W-:Y:S01]  /*24d0*/  IMAD R233, R79, 0x6a, RZ ;  /* 0x0000006a4fe97824 */ /* 0x000fe200078e02ff */
[----:B------:R-:W-:-:S02]  /*24e0*/  PRMT R63, RZ, 0x7610, R63 ;  /* 0x00007610ff3f7816 */ /* 0x000fc4000000003f */
[----:B------:R-:W-:Y:S01]  /*24f0*/  PRMT R49, RZ, 0x7610, R49 ;  /* 0x00007610ff317816 */ /* 0x000fe20000000031 */
[----:B------:R0:W3:Y:S01]  /*2500*/  @P1 LDG.E.U16 R6, desc[UR8][R12.64] ;  /* 0x000000080c061981 */ /* 0x0000e2000c1e1500 */
[C---:B------:R-:W-:Y:S01]  /*2510*/  IMAD R111, R79.reuse, 0x35, RZ ;  /* 0x000000354f6f7824 */ /* 0x040fe200078e02ff */
[----:B------:R-:W-:Y:S01]  /*2520*/  PRMT R51, RZ, 0x7610, R51 ;  /* 0x00007610ff337816 */ /* 0x000fe20000000033 */
[C---:B------:R-:W-:Y:S01]  /*2530*/  IMAD R219, R79.reuse, 0x76, RZ ;  /* 0x000000764fdb7824 */ /* 0x040fe200078e02ff */
[----:B------:R-:W-:Y:S01]  /*2540*/  PRMT R53, RZ, 0x7610, R53 ;  /* 0x00007610ff357816 */ /* 0x000fe20000000035 */
[----:B------:R-:W3:Y:S01]  /*2550*/  @P1 LDG.E.U16 R10, desc[UR8][R22.64] ;  /* 0x00000008160a1981 */ /* 0x000ee2000c1e1500 */
[C---:B------:R-:W-:Y:S01]  /*2560*/  IMAD R231, R79.reuse, 0x6c, RZ ;  /* 0x0000006c4fe77824 */ /* 0x040fe200078e02ff */
[----:B------:R-:W-:Y:S01]  /*2570*/  PRMT R55, RZ, 0x7610, R55 ;  /* 0x00007610ff377816 */ /* 0x000fe20000000037 */
[C---:B------:R-:W-:Y:S01]  /*2580*/  IMAD R103, R79.reuse, 0x3b, RZ ;  /* 0x0000003b4f677824 */ /* 0x040fe200078e02ff */
[----:B------:R-:W-:Y:S01]  /*2590*/  PRMT R43, RZ, 0x7610, R43 ;  /* 0x00007610ff2b7816 */ /* 0x000fe2000000002b */
[----:B------:R-:W-:Y:S01]  /*25a0*/  IMAD R217, R79, 0x78, RZ ;  /* 0x000000784fd97824 */ /* 0x000fe200078e02ff */
[----:B------:R-:W-:Y:S01]  /*25b0*/  PRMT R4, RZ, 0x7610, R4 ;  /* 0x00007610ff047816 */ /* 0x000fe20000000004 */
[----:B--2---:R-:W-:Y:S01]  /*25c0*/  IMAD.MOV.U32 R187, RZ, RZ, R227 ;  /* 0x000000ffffbb7224 */ /* 0x004fe200078e00e3 */
[C---:B------:R-:W-:Y:S01]  /*25d0*/  IADD3 R178, P4, PT, R119.reuse, R2, RZ ;  /* 0x0000000277b27210 */ /* 0x040fe20007f9e0ff */
[----:B------:R-:W2:Y:S01]  /*25e0*/  LDL.LU R227, [R1+0x148] ;  /* 0x0001480001e37983 */ /* 0x000ea20000300800 */
[----:B------:R-:W-:-:S02]  /*25f0*/  LEA.HI.X.SX32 R187, R119, R3, 0x1, P3 ;  /* 0x0000000377bb7211 */ /* 0x000fc400018f0eff */
[----:B------:R-:W-:Y:S01]  /*2600*/  LEA.HI.X.SX32 R179, R115, R3, 0x1, P4 ;  /* 0x0000000373b37211 */ /* 0x000fe200020f0eff */
[----:B------:R0:W3:Y:S01]  /*2610*/  @P1 LDG.E.U16 R4, desc[UR8][R14.64] ;  /* 0x000000080e041981 */ /* 0x0000e2000c1e1500 */
[----:B------:R-:W-:-:S03]  /*2620*/  IADD3 R142, P4, PT, R123, R2, RZ ;  /* 0x000000027b8e7210 */ /* 0x000fc60007f9e0ff */
[----:B------:R-:W-:Y:S04]  /*2630*/  STL.64 [R1+0xe0], R198 ;  /* 0x0000e0c601007387 */ /* 0x000fe80000100a00 */
[----:B------:R0:W-:Y:S01]  /*2640*/  STL [R1+0x68], R166 ;  /* 0x000068a601007387 */ /* 0x0001e20000100800 */
[--C-:B------:R-:W-:Y:S02]  /*2650*/  IMAD.MOV.U32 R188, RZ, RZ, R142.reuse ;  /* 0x000000ffffbc7224 */ /* 0x100fe400078e008e */
[----:B------:R-:W-:Y:S01]  /*2660*/  IMAD.MOV.U32 R188, RZ, RZ, R142 ;  /* 0x000000ffffbc7224 */ /* 0x000fe200078e008e */
[----:B------:R-:W-:Y:S04]  /*2670*/  STL [R1+0x10c], R187 ;  /* 0x00010cbb01007387 */ /* 0x000fe80000100800 */
[----:B------:R0:W-:Y:S04]  /*2680*/  STL [R1+0x110], R142 ;  /* 0x0001108e01007387 */ /* 0x0001e80000100800 */
[----:B------:R-:W-:Y:S01]  /*2690*/  STL.64 [R1+0x118], R178 ;  /* 0x000118b201007387 */ /* 0x000fe20000100a00 */
[----:B------:R-:W-:Y:S01]  /*26a0*/  IMAD.MOV.U32 R132, RZ, RZ, R178 ;  /* 0x000000ffff847224 */ /* 0x000fe200078e00b2 */
[----:B------:R-:W-:-:S02]  /*26b0*/  PRMT R60, RZ, 0x7610, R60 ;  /* 0x00007610ff3c7816 */ /* 0x000fc4000000003c */
[----:B------:R-:W-:Y:S02]  /*26c0*/  PRMT R8, RZ, 0x7610, R8 ;  /* 0x00007610ff087816 */ /* 0x000fe40000000008 */
[----:B------:R-:W-:Y:S02]  /*26d0*/  PRMT R62, RZ, 0x7610, R62 ;  /* 0x00007610ff3e7816 */ /* 0x000fe4000000003e */
[----:B------:R-:W-:Y:S02]  /*26e0*/  PRMT R50, RZ, 0x7610, R50 ;  /* 0x00007610ff327816 */ /* 0x000fe40000000032 */
[----:B------:R0:W3:Y:S01]  /*26f0*/  @P1 LDG.E.U16 R8, desc[UR8][R18.64] ;  /* 0x0000000812081981 */ /* 0x0000e2000c1e1500 */
[----:B------:R-:W-:Y:S02]  /*2700*/  PRMT R52, RZ, 0x7610, R52 ;  /* 0x00007610ff347816 */ /* 0x000fe40000000034 */
[----:B------:R-:W-:Y:S02]  /*2710*/  PRMT R54, RZ, 0x7610, R54 ;  /* 0x00007610ff367816 */ /* 0x000fe40000000036 */
[----:B------:R-:W-:-:S02]  /*2720*/  PRMT R56, RZ, 0x7610, R56 ;  /* 0x00007610ff387816 */ /* 0x000fc40000000038 */
[----:B------:R-:W-:Y:S02]  /*2730*/  PRMT R42, RZ, 0x7610, R42 ;  /* 0x00007610ff2a7816 */ /* 0x000fe4000000002a */
[----:B------:R-:W-:Y:S02]  /*2740*/  PRMT R44, RZ, 0x7610, R44 ;  /* 0x00007610ff2c7816 */ /* 0x000fe4000000002c */
[----:B------:R-:W-:Y:S02]  /*2750*/  PRMT R45, RZ, 0x7610, R45 ;  /* 0x00007610ff2d7816 */ /* 0x000fe4000000002d */
[----:B------:R-:W-:Y:S02]  /*2760*/  PRMT R46, RZ, 0x7610, R46 ;  /* 0x00007610ff2e7816 */ /* 0x000fe4000000002e */
[----:B------:R-:W-:Y:S02]  /*2770*/  PRMT R47, RZ, 0x7610, R47 ;  /* 0x00007610ff2f7816 */ /* 0x000fe4000000002f */
[----:B------:R-:W-:-:S02]  /*2780*/  PRMT R48, RZ, 0x7610, R48 ;  /* 0x00007610ff307816 */ /* 0x000fc40000000030 */
[----:B0-----:R-:W-:Y:S02]  /*2790*/  PRMT R12, RZ, 0x7610, R12 ;  /* 0x00007610ff0c7816 */ /* 0x001fe4000000000c */
[----:B------:R-:W-:Y:S01]  /*27a0*/  PRMT R13, RZ, 0x7610, R13 ;  /* 0x00007610ff0d7816 */ /* 0x000fe2000000000d */
[C---:B------:R-:W-:Y:S01]  /*27b0*/  IMAD R215, R79.reuse, 0x7a, RZ ;  /* 0x0000007a4fd77824 */ /* 0x040fe200078e02ff */
[----:B------:R-:W-:Y:S01]  /*27c0*/  PRMT R14, RZ, 0x7610, R14 ;  /* 0x00007610ff0e7816 */ /* 0x000fe2000000000e */
[C---:B------:R-:W-:Y:S01]  /*27d0*/  IMAD R213, R79.reuse, 0x7c, RZ ;  /* 0x0000007c4fd57824 */ /* 0x040fe200078e02ff */
[----:B------:R-:W-:Y:S02]  /*27e0*/  PRMT R15, RZ, 0x7610, R15 ;  /* 0x00007610ff0f7816 */ /* 0x000fe4000000000f */
[----:B------:R-:W-:Y:S02]  /*27f0*/  PRMT R16, RZ, 0x7610, R16 ;  /* 0x00007610ff107816 */ /* 0x000fe40000000010 */
[----:B------:R-:W-:Y:S01]  /*2800*/  PRMT R17, RZ, 0x7610, R17 ;  /* 0x00007610ff117816 */ /* 0x000fe20000000011 */
[C---:B------:R-:W-:Y:S01]  /*2810*/  IMAD R95, R79.reuse, 0x3d, RZ ;  /* 0x0000003d4f5f7824 */ /* 0x040fe200078e02ff */
[----:B------:R-:W-:Y:S01]  /*2820*/  PRMT R18, RZ, 0x7610, R18 ;  /* 0x00007610ff127816 */ /* 0x000fe20000000012 */
[----:B------:R-:W-:Y:S01]  /*2830*/  IMAD R91, R79, 0x3e, RZ ;  /* 0x0000003e4f5b7824 */ /* 0x000fe200078e02ff */
[----:B------:R-:W-:-:S02]  /*2840*/  PRMT R19, RZ, 0x7610, R19 ;  /* 0x00007610ff137816 */ /* 0x000fc40000000013 */
[----:B------:R-:W-:Y:S02]  /*2850*/  PRMT R21, RZ, 0x7610, R21 ;  /* 0x00007610ff157816 */ /* 0x000fe40000000015 */
[----:B------:R-:W-:Y:S02]  /*2860*/  PRMT R22, RZ, 0x7610, R22 ;  /* 0x00007610ff167816 */ /* 0x000fe40000000016 */
[----:B------:R-:W-:Y:S02]  /*2870*/  PRMT R23, RZ, 0x7610, R23 ;  /* 0x00007610ff177816 */ /* 0x000fe40000000017 */
[----:B------:R-:W-:Y:S02]  /*2880*/  PRMT R24, RZ, 0x7610, R24 ;  /* 0x00007610ff187816 */ /* 0x000fe40000000018 */
[----:B------:R-:W-:Y:S02]  /*2890*/  PRMT R25, RZ, 0x7610, R25 ;  /* 0x00007610ff197816 */ /* 0x000fe40000000019 */
[----:B------:R-:W-:-:S02]  /*28a0*/  PRMT R26, RZ, 0x7610, R26 ;  /* 0x00007610ff1a7816 */ /* 0x000fc4000000001a */
[----:B------:R-:W-:Y:S02]  /*28b0*/  PRMT R27, RZ, 0x7610, R27 ;  /* 0x00007610ff1b7816 */ /* 0x000fe4000000001b */
[----:B------:R-:W-:Y:S01]  /*28c0*/  PRMT R28, RZ, 0x7610, R28 ;  /* 0x00007610ff1c7816 */ /* 0x000fe2000000001c */
[----:B------:R-:W3:Y:S01]  /*28d0*/  @P1 LDG.E.U16 R25, desc[UR8][R186.64] ;  /* 0x00000008ba191981 */ /* 0x000ee2000c1e1500 */
[----:B------:R-:W-:Y:S02]  /*28e0*/  PRMT R29, RZ, 0x7610, R29 ;  /* 0x00007610ff1d7816 */ /* 0x000fe4000000001d */
[----:B------:R-:W-:Y:S02]  /*28f0*/  PRMT R31, RZ, 0x7610, R31 ;  /* 0x00007610ff1f7816 */ /* 0x000fe4000000001f */
[----:B------:R-:W-:Y:S02]  /*2900*/  PRMT R32, RZ, 0x7610, R32 ;  /* 0x00007610ff207816 */ /* 0x000fe40000000020 */
[----:B------:R-:W-:Y:S01]  /*2910*/  PRMT R33, RZ, 0x7610, R33 ;  /* 0x00007610ff217816 */ /* 0x000fe20000000021 */
[----:B----4-:R-:W-:-:S02]  /*2920*/  IMAD.MOV.U32 R119, RZ, RZ, R127 ;  /* 0x000000ffff777224 */ /* 0x010fc400078e007f */
[----:B------:R-:W-:Y:S02]  /*2930*/  IMAD.MOV.U32 R118, RZ, RZ, R126 ;  /* 0x000000ffff767224 */ /* 0x000fe400078e007e */
[----:B------:R-:W-:Y:S02]  /*2940*/  IMAD.MOV.U32 R119, RZ, RZ, R167 ;  /* 0x000000ffff777224 */ /* 0x000fe400078e00a7 */
[----:B------:R-:W-:Y:S02]  /*2950*/  IMAD.MOV.U32 R118, RZ, RZ, R166 ;  /* 0x000000ffff767224 */ /* 0x000fe400078e00a6 */
[----:B------:R-:W-:Y:S01]  /*2960*/  IMAD.MOV.U32 R115, RZ, RZ, R119 ;  /* 0x000000ffff737224 */ /* 0x000fe200078e0077 */
[-C--:B------:R-:W-:Y:S01]  /*2970*/  LEA.HI.X.SX32 R119, R137, R3.reuse, 0x1, P5 ;  /* 0x0000000389777211 */ /* 0x080fe200028f0eff */
[----:B------:R-:W-:Y:S01]  /*2980*/  IMAD.MOV.U32 R114, RZ, RZ, R118 ;  /* 0x000000ffff727224 */ /* 0x000fe200078e0076 */
[-C--:B-1----:R-:W-:Y:S01]  /*2990*/  IADD3 R226, P5, PT, R189, R2.reuse, RZ ;  /* 0x00000002bde27210 */ /* 0x082fe20007fbe0ff */
[----:B------:R-:W-:Y:S01]  /*29a0*/  IMAD.MOV.U32 R189, RZ, RZ, R143 ;  /* 0x000000ffffbd7224 */ /* 0x000fe200078e008f */
[-C--:B------:R-:W-:Y:S01]  /*29b0*/  IADD3 R166, P3, PT, R137, R2.reuse, RZ ;  /* 0x0000000289a67210 */ /* 0x080fe20007f7e0ff */
[--C-:B------:R-:W-:Y:S01]  /*29c0*/  IMAD.MOV.U32 R116, RZ, RZ, R114.reuse ;  /* 0x000000ffff747224 */ /* 0x100fe200078e0072 */
[-C--:B------:R-:W-:Y:S01]  /*29d0*/  LEA.HI.X.SX32 R189, R117, R3.reuse, 0x1, P4 ;  /* 0x0000000375bd7211 */ /* 0x080fe200020f0eff */
[----:B------:R-:W-:Y:S01]  /*29e0*/  IMAD.MOV.U32 R117, RZ, RZ, R115 ;  /* 0x000000ffff757224 */ /* 0x000fe200078e0073 */
[-C--:B------:R-:W-:Y:S01]  /*29f0*/  LEA.HI.X.SX32 R117, R151, R3.reuse, 0x1, P2 ;  /* 0x0000000397757211 */ /* 0x080fe200010f0eff */
[----:B------:R-:W-:Y:S01]  /*2a00*/  IMAD.MOV.U32 R116, RZ, RZ, R114 ;  /* 0x000000ffff747224 */ /* 0x000fe200078e0072 */
[-C--:B------:R-:W-:Y:S01]  /*2a10*/  IADD3 R114, P2, PT, R141, R2.reuse, RZ ;  /* 0x000000028d727210 */ /* 0x080fe20007f5e0ff */
[----:B------:R-:W-:Y:S01]  /*2a20*/  IMAD.MOV.U32 R118, RZ, RZ, R126 ;  /* 0x000000ffff767224 */ /* 0x000fe200078e007e */
[-C--:B------:R-:W-:Y:S01]  /*2a30*/  LEA.HI.X.SX32 R167, R123, R3.reuse, 0x1, P3 ;  /* 0x000000037ba77211 */ /* 0x080fe200018f0eff */
[----:B------:R0:W-:Y:S01]  /*2a40*/  STL [R1+0xac], R119 ;  /* 0x0000ac7701007387 */ /* 0x0001e20000100800 */
[-C--:B------:R-:W-:Y:S01]  /*2a50*/  IADD3 R126, P3, PT, R151, R2.reuse, RZ ;  /* 0x00000002977e7210 */ /* 0x080fe20007f7e0ff */
[----:B------:R-:W-:Y:S01]  /*2a60*/  IMAD.MOV.U32 R150, RZ, RZ, R118 ;  /* 0x000000ffff967224 */ /* 0x000fe200078e0076 */
[-C--:B------:R-:W-:Y:S01]  /*2a70*/  IADD3 R142, P4, PT, R133, R2.reuse, RZ ;  /* 0x00000002858e7210 */ /* 0x080fe20007f9e0ff */
[----:B------:R-:W-:Y:S01]  /*2a80*/  IMAD.MOV.U32 R134, RZ, RZ, R226 ;  /* 0x000000ffff867224 */ /* 0x000fe200078e00e2 */
[-C--:B------:R-:W-:Y:S01]  /*2a90*/  LEA.HI.X.SX32 R115, R125, R3.reuse, 0x1, P2 ;  /* 0x000000037d737211 */ /* 0x080fe200010f0eff */
[----:B------:R-:W-:Y:S01]  /*2aa0*/  IMAD.MOV.U32 R144, RZ, RZ, R166 ;  /* 0x000000ffff907224 */ /* 0x000fe200078e00a6 */
[-C--:B------:R-:W-:Y:S01]  /*2ab0*/  IADD3 R118, P2, PT, R161, R2.reuse, RZ ;  /* 0x00000002a1767210 */ /* 0x080fe20007f5e0ff */
[----:B------:R1:W-:Y:S01]  /*2ac0*/  STL [R1+0x48], R226 ;  /* 0x000048e201007387 */ /* 0x0003e20000100800 */
[-C--:B------:R-:W-:Y:S01]  /*2ad0*/  LEA.HI.X.SX32 R127, R101, R3.reuse, 0x1, P3 ;  /* 0x00000003657f7211 */ /* 0x080fe200018f0eff */
[----:B------:R-:W-:Y:S01]  /*2ae0*/  IMAD.MOV.U32 R151, RZ, RZ, R119 ;  /* 0x000000ffff977224 */ /* 0x000fe200078e0077 */
[----:B------:R-:W-:Y:S01]  /*2af0*/  LEA.HI.X.SX32 R143, R121, R3, 0x1, P4 ;  /* 0x00000003798f7211 */ /* 0x000fe200020f0eff */
[----:B------:R-:W-:Y:S01]  /*2b00*/  STL.64 [R1+0xf0], R166 ;  /* 0x0000f0a601007387 */ /* 0x000fe20000100a00 */
[----:B------:R-:W-:-:S02]  /*2b10*/  IADD3 R136, P3, PT, R147, R2, RZ ;  /* 0x0000000293887210 */ /* 0x000fc40007f7e0ff */
[-C--:B------:R-:W-:Y:S01]  /*2b20*/  IADD3 R198, P4, PT, R155, R2.reuse, RZ ;  /* 0x000000029bc67210 */ /* 0x080fe20007f9e0ff */
[----:B------:R-:W-:Y:S01]  /*2b30*/  STL [R1+0x114], R189 ;  /* 0x000114bd01007387 */ /* 0x000fe20000100800 */
[-C--:B0-----:R-:W-:Y:S02]  /*2b40*/  LEA.HI.X.SX32 R119, R133, R3.reuse, 0x1, P2 ;  /* 0x0000000385777211 */ /* 0x081fe400010f0eff */
[-C--:B------:R-:W-:Y:S01]  /*2b50*/  IADD3 R178, P2, PT, R175, R2.reuse, RZ ;  /* 0x00000002afb27210 */ /* 0x080fe20007f5e0ff */
[----:B------:R-:W-:Y:S01]  /*2b60*/  STL [R1+0x6c], R117 ;  /* 0x00006c7501007387 */ /* 0x000fe20000100800 */
[----:B------:R-:W-:Y:S01]  /*2b70*/  IMAD.MOV.U32 R121, RZ, RZ, R199 ;  /* 0x000000ffff797224 */ /* 0x000fe200078e00c7 */
[-C--:B------:R-:W-:Y:S02]  /*2b80*/  LEA.HI.X.SX32 R137, R129, R3.reuse, 0x1, P3 ;  /* 0x0000000381897211 */ /* 0x080fe400018f0eff */
[----:B------:R-:W-:Y:S01]  /*2b90*/  STL.64 [R1+0xd0], R126 ;  /* 0x0000d07e01007387 */ /* 0x000fe20000100a00 */
[----:B------:R-:W-:Y:S01]  /*2ba0*/  IADD3 R128, P3, PT, R165, R2, RZ ;  /* 0x00000002a5807210 */ /* 0x000fe20007f7e0ff */
[----:B------:R-:W-:Y:S01]  /*2bb0*/  IMAD.MOV.U32 R130, RZ, RZ, R114 ;  /* 0x000000ffff827224 */ /* 0x000fe200078e0072 */
[-C--:B------:R-:W-:Y:S01]  /*2bc0*/  LEA.HI.X.SX32 R199, R131, R3.reuse, 0x1, P4 ;  /* 0x0000000383c77211 */ /* 0x080fe200020f0eff */
[----:B------:R-:W-:Y:S01]  /*2bd0*/  STL.64 [R1+0xf8], R142 ;  /* 0x0000f88e01007387 */ /* 0x000fe20000100a00 */
[----:B------:R-:W-:Y:S01]  /*2be0*/  IMAD.MOV.U32 R133, RZ, RZ, R179 ;  /* 0x000000ffff857224 */ /* 0x000fe200078e00b3 */
[----:B------:R-:W-:-:S02]  /*2bf0*/  LEA.HI.X.SX32 R179, R141, R3, 0x1, P2 ;  /* 0x000000038db37211 */ /* 0x000fc400010f0eff */
[----:B------:R0:W-:Y:S01]  /*2c00*/  STL.64 [R1+0xe8], R114 ;  /* 0x0000e87201007387 */ /* 0x0001e20000100a00 */
[-C--:B------:R-:W-:Y:S01]  /*2c10*/  IADD3 R124, P2, PT, R109, R2.reuse, RZ ;  /* 0x000000026d7c7210 */ /* 0x080fe20007f5e0ff */
[----:B------:R-:W-:Y:S01]  /*2c20*/  IMAD.MOV.U32 R131, RZ, RZ, R115 ;  /* 0x000000ffff837224 */ /* 0x000fe200078e0073 */
[-C--:B------:R-:W-:Y:S01]  /*2c30*/  LEA.HI.X.SX32 R129, R135, R3.reuse, 0x1, P3 ;  /* 0x0000000387817211 */ /* 0x080fe200018f0eff */
[----:B------:R-:W-:Y:S01]  /*2c40*/  IMAD.MOV.U32 R140, RZ, RZ, R118 ;  /* 0x000000ffff8c7224 */ /* 0x000fe200078e0076 */
[-C--:B-1----:R-:W-:Y:S01]  /*2c50*/  IADD3 R226, P3, PT, R183, R2.reuse, RZ ;  /* 0x00000002b7e27210 */ /* 0x082fe20007f7e0ff */
[----:B------:R-:W-:Y:S01]  /*2c60*/  STL.64 [R1+0xd8], R136 ;  /* 0x0000d88801007387 */ /* 0x000fe20000100a00 */
[----:B------:R-:W-:Y:S01]  /*2c70*/  LEA.HI.X.SX32 R125, R149, R3, 0x1, P2 ;  /* 0x00000003957d7211 */ /* 0x000fe200010f0eff */
[----:B------:R-:W-:Y:S02]  /*2c80*/  IMAD.MOV.U32 R141, RZ, RZ, R119 ;  /* 0x000000ffff8d7224 */ /* 0x000fe400078e0077 */
[----:B------:R-:W-:Y:S01]  /*2c90*/  IMAD.MOV.U32 R192, RZ, RZ, R142 ;  /* 0x000000ffffc07224 */ /* 0x000fe200078e008e */
[----:B------:R-:W4:Y:S01]  /*2ca0*/  @P1 LDG.E.U16 R53, desc[UR8][R132.64] ;  /* 0x0000000884351981 */ /* 0x000f22000c1e1500 */
[----:B0-----:R-:W-:-:S02]  /*2cb0*/  IADD3 R114, P4, PT, R171, R2, RZ ;  /* 0x00000002ab727210 */ /* 0x001fc40007f9e0ff */
[-C--:B------:R-:W-:Y:S01]  /*2cc0*/  IADD3 R190, P2, PT, R191, R2.reuse, RZ ;  /* 0x00000002bfbe7210 */ /* 0x080fe20007f5e0ff */
[----:B------:R-:W-:Y:S01]  /*2cd0*/  STL.64 [R1+0xc0], R198 ;  /* 0x0000c0c601007387 */ /* 0x000fe20000100a00 */
[-C--:B------:R-:W-:Y:S02]  /*2ce0*/  LEA.HI.X.SX32 R115, R139, R3.reuse, 0x1, P4 ;  /* 0x000000038b737211 */ /* 0x080fe400020f0eff */
[-C--:B------:R-:W-:Y:S01]  /*2cf0*/  IADD3 R138, P4, PT, R113, R2.reuse, RZ ;  /* 0x00000002718a7210 */ /* 0x080fe20007f9e0ff */
[----:B------:R0:W-:Y:S01]  /*2d00*/  STL.64 [R1+0xb8], R118 ;  /* 0x0000b87601007387 */ /* 0x0001e20000100a00 */
[-C--:B------:R-:W-:Y:S02]  /*2d10*/  LEA.HI.X.SX32 R191, R157, R3.reuse, 0x1, P2 ;  /* 0x000000039dbf7211 */ /* 0x080fe400010f0eff */
[-C--:B------:R-:W-:Y:S01]  /*2d20*/  LEA.HI.X.SX32 R139, R147, R3.reuse, 0x1, P4 ;  /* 0x00000003938b7211 */ /* 0x080fe200020f0eff */
[----:B------:R-:W-:Y:S01]  /*2d30*/  IMAD.MOV.U32 R152, RZ, RZ, R198 ;  /* 0x000000ffff987224 */ /* 0x000fe200078e00c6 */
[-C--:B------:R-:W-:Y:S01]  /*2d40*/  IADD3 R166, P4, PT, R97, R2.reuse, RZ ;  /* 0x0000000261a67210 */ /* 0x080fe20007f9e0ff */
[----:B------:R-:W-:Y:S01]  /*2d50*/  IMAD.MOV.U32 R148, RZ, RZ, R226 ;  /* 0x000000ffff947224 */ /* 0x000fe200078e00e2 */
[-C--:B------:R-:W-:Y:S01]  /*2d60*/  IADD3 R146, P2, PT, R201, R2.reuse, RZ ;  /* 0x00000002c9927210 */ /* 0x080fe20007f5e0ff */
[----:B------:R-:W3:Y:S03]  /*2d70*/  @P1 LDG.E.U16 R62, desc[UR8][R140.64] ;  /* 0x000000088c3e1981 */ /* 0x000ee6000c1e1500 */
[----:B------:R-:W-:Y:S01]  /*2d80*/  LEA.HI.X.SX32 R147, R169, R3, 0x1, P2 ;  /* 0x00000003a9937211 */ /* 0x000fe200010f0eff */
[----:B------:R-:W4:Y:S01]  /*2d90*/  @P1 LDG.E.U16 R63, desc[UR8][R138.64] ;  /* 0x000000088a3f1981 */ /* 0x000f22000c1e1500 */
[----:B------:R-:W-:Y:S01]  /*2da0*/  IADD3 R248, P2, PT, R249, R2, RZ ;  /* 0x00000002f9f87210 */ /* 0x000fe20007f5e0ff */
[----:B------:R-:W-:-:S02]  /*2db0*/  IMAD.MOV.U32 R201, RZ, RZ, R207 ;  /* 0x000000ffffc97224 */ /* 0x000fc400078e00cf */
[----:B------:R-:W4:Y:S01]  /*2dc0*/  @P1 LDG.E.U16 R58, desc[UR8][R146.64] ;  /* 0x00000008923a1981 */ /* 0x000f22000c1e1500 */
[-C--:B------:R-:W-:Y:S02]  /*2dd0*/  LEA.HI.X.SX32 R249, R177, R3.reuse, 0x1, P2 ;  /* 0x00000003b1f97211 */ /* 0x080fe400010f0eff */
[----:B------:R-:W-:Y:S01]  /*2de0*/  IADD3 R236, P2, PT, R237, R2, RZ ;  /* 0x00000002edec7210 */ /* 0x000fe20007f5e0ff */
[----:B------:R-:W4:Y:S04]  /*2df0*/  @P1 LDG.E.U16 R65, desc[UR8][R200.64] ;  /* 0x00000008c8411981 */ /* 0x000f28000c1e1500 */
[----:B------:R-:W4:Y:S04]  /*2e00*/  @P1 LDG.E.U16 R54, desc[UR8][R130.64] ;  /* 0x0000000882361981 */ /* 0x000f28000c1e1500 */
[----:B------:R-:W4:Y:S04]  /*2e10*/  @P1 LDG.E.U16 R46, desc[UR8][R120.64] ;  /* 0x00000008782e1981 */ /* 0x000f28000c1e1500 */
[----:B------:R-:W4:Y:S04]  /*2e20*/  @P1 LDG.E.U16 R47, desc[UR8][R150.64] ;  /* 0x00000008962f1981 */ /* 0x000f28000c1e1500 */
[----:B------:R-:W4:Y:S01]  /*2e30*/  @P1 LDG.E.U16 R48, desc[UR8][R116.64] ;  /* 0x0000000874301981 */ /* 0x000f22000c1e1500 */
[----:B--2---:R-:W-:Y:S01]  /*2e40*/  IMAD.MOV.U32 R135, RZ, RZ, R227 ;  /* 0x000000ffff877224 */ /* 0x004fe200078e00e3 */
[----:B------:R-:W-:-:S02]  /*2e50*/  LEA.HI.X.SX32 R227, R145, R3, 0x1, P3 ;  /* 0x0000000391e37211 */ /* 0x000fc400018f0eff */
[-C--:B0-----:R-:W-:Y:S01]  /*2e60*/  IADD3 R118, P3, PT, R105, R2.reuse, RZ ;  /* 0x0000000269767210 */ /* 0x081fe20007f7e0ff */
[----:B------:R-:W-:Y:S01]  /*2e70*/  IMAD.MOV.U32 R145, RZ, RZ, R167 ;  /* 0x000000ffff917224 */ /* 0x000fe200078e00a7 */
[-C--:B------:R-:W-:Y:S01]  /*2e80*/  LEA.HI.X.SX32 R167, R99, R3.reuse, 0x1, P4 ;  /* 0x0000000363a77211 */ /* 0x080fe200020f0eff */
[----:B------:R-:W2:Y:S01]  /*2e90*/  @P1 LDG.E.U16 R55, desc[UR8][R128.64] ;  /* 0x0000000880371981 */ /* 0x000ea2000c1e1500 */
[-C--:B------:R-:W-:Y:S02]  /*2ea0*/  LEA.HI.X.SX32 R119, R153, R3.reuse, 0x1, P3 ;  /* 0x0000000399777211 */ /* 0x080fe400018f0eff */
[-C--:B------:R-:W-:Y:S01]  /*2eb0*/  IADD3 R122, P3, PT, R193, R2.reuse, RZ ;  /* 0x00000002c17a7210 */ /* 0x080fe20007f7e0ff */
[----:B------:R-:W2:Y:S01]  /*2ec0*/  @P1 LDG.E.U16 R56, desc[UR8][R124.64] ;  /* 0x000000087c381981 */ /* 0x000ea2000c1e1500 */
[-C--:B------:R-:W-:Y:S02]  /*2ed0*/  IADD3 R194, P4, PT, R195, R2.reuse, RZ ;  /* 0x00000002c3c27210 */ /* 0x080fe40007f9e0ff */
[----:B------:R-:W-:Y:S01]  /*2ee0*/  LEA.HI.X.SX32 R123, R161, R3, 0x1, P3 ;  /* 0x00000003a17b7211 */ /* 0x000fe200018f0eff */
[----:B------:R-:W2:Y:S01]  /*2ef0*/  @P1 LDG.E.U16 R42, desc[UR8][R190.64] ;  /* 0x00000008be2a1981 */ /* 0x000ea2000c1e1500 */
[----:B------:R-:W-:-:S02]  /*2f00*/  IADD3 R202, P3, PT, R203, R2, RZ ;  /* 0x00000002cbca7210 */ /* 0x000fc40007f7e0ff */
[-C--:B------:R-:W-:Y:S01]  /*2f10*/  LEA.HI.X.SX32 R195, R163, R3.reuse, 0x1, P4 ;  /* 0x00000003a3c37211 */ /* 0x080fe200020f0eff */
[----:B------:R-:W2:Y:S01]  /*2f20*/  @P1 LDG.E.U16 R16, desc[UR8][R188.64] ;  /* 0x00000008bc101981 */ /* 0x000ea2000c1e1500 */
[-C--:B------:R-:W-:Y:S02]  /*2f30*/  IADD3 R204, P4, PT, R205, R2.reuse, RZ ;  /* 0x00000002cdcc7210 */ /* 0x080fe40007f9e0ff */
[-C--:B------:R-:W-:Y:S01]  /*2f40*/  LEA.HI.X.SX32 R135, R155, R3.reuse, 0x1, P5 ;  /* 0x000000039b877211 */ /* 0x080fe200028f0eff */
[----:B------:R-:W-:Y:S01]  /*2f50*/  IMAD.MOV.U32 R155, RZ, RZ, R209 ;  /* 0x000000ffff9b7224 */ /* 0x000fe200078e00d1 */
[-C--:B------:R-:W-:Y:S01]  /*2f60*/  IADD3 R196, P5, PT, R197, R2.reuse, RZ ;  /* 0x00000002c5c47210 */ /* 0x080fe20007fbe0ff */
[----:B------:R-:W-:Y:S01]  /*2f70*/  IMAD.MOV.U32 R193, RZ, RZ, R143 ;  /* 0x000000ffffc17224 */ /* 0x000fe200078e008f */
[-C--:B------:R-:W-:Y:S01]  /*2f80*/  LEA.HI.X.SX32 R203, R171, R3.reuse, 0x1, P3 ;  /* 0x00000003abcb7211 */ /* 0x080fe200018f0eff */
[----:B------:R-:W-:Y:S01]  /*2f90*/  IMAD.MOV.U32 R153, RZ, RZ, R199 ;  /* 0x000000ffff997224 */ /* 0x000fe200078e00c7 */
[----:B------:R-:W-:Y:S01]  /*2fa0*/  IADD3 R246, P3, PT, R247, R2, RZ ;  /* 0x00000002f7f67210 */ /* 0x000fe20007f7e0ff */
[----:B------:R-:W2:Y:S01]  /*2fb0*/  @P1 LDG.E.U16 R17, desc[UR8][R136.64] ;  /* 0x0000000888111981 */ /* 0x000ea2000c1e1500 */
[----:B------:R-:W-:-:S02]  /*2fc0*/  LEA.HI.X.SX32 R205, R173, R3, 0x1, P4 ;  /* 0x00000003adcd7211 */ /* 0x000fc400020f0eff */
[-C--:B------:R-:W-:Y:S01]  /*2fd0*/  IADD3 R240, P4, PT, R241, R2.reuse, RZ ;  /* 0x00000002f1f07210 */ /* 0x080fe20007f9e0ff */
[----:B------:R-:W2:Y:S01]  /*2fe0*/  @P1 LDG.E.U16 R18, desc[UR8][R114.64] ;  /* 0x0000000872121981 */ /* 0x000ea2000c1e1500 */
[-C--:B------:R-:W-:Y:S01]  /*2ff0*/  LEA.HI.X.SX32 R237, R185, R3.reuse, 0x1, P2 ;  /* 0x00000003b9ed7211 */ /* 0x080fe200010f0eff */
[----:B------:R-:W-:Y:S01]  /*3000*/  IMAD.MOV.U32 R149, RZ, RZ, R227 ;  /* 0x000000ffff957224 */ /* 0x000fe200078e00e3 */
[-C--:B------:R-:W-:Y:S01]  /*3010*/  IADD3 R222, P2, PT, R223, R2.reuse, RZ ;  /* 0x00000002dfde7210 */ /* 0x080fe20007f5e0ff */
[----:B------:R-:W2:Y:S01]  /*3020*/  @P1 LDG.E.U16 R67, desc[UR8][R154.64] ;  /* 0x000000089a431981 */ /* 0x000ea2000c1e1500 */
[-C--:B------:R-:W-:Y:S02]  /*3030*/  LEA.HI.X.SX32 R197, R165, R3.reuse, 0x1, P5 ;  /* 0x00000003a5c57211 */ /* 0x080fe400028f0eff */
[----:B------:R-:W-:Y:S01]  /*3040*/  IADD3 R250, P5, PT, R251, R2, RZ ;  /* 0x00000002fbfa7210 */ /* 0x000fe20007fbe0ff */
[----:B------:R-:W2:Y:S01]  /*3050*/  @P1 LDG.E.U16 R64, desc[UR8][R192.64] ;  /* 0x00000008c0401981 */ /* 0x000ea2000c1e1500 */
[----:B------:R-:W-:-:S02]  /*3060*/  LEA.HI.X.SX32 R247, R93, R3, 0x1, P3 ;  /* 0x000000035df77211 */ /* 0x000fc400018f0eff */
[-C--:B------:R-:W-:Y:S01]  /*3070*/  IADD3 R234, P3, PT, R235, R2.reuse, RZ ;  /* 0x00000002ebea7210 */ /* 0x080fe20007f7e0ff */
[----:B------:R-:W2:Y:S01]  /*3080*/  @P1 LDG.E.U16 R66, desc[UR8][R152.64] ;  /* 0x0000000898421981 */ /* 0x000ea2000c1e1500 */
[-C--:B------:R-:W-:Y:S02]  /*3090*/  LEA.HI.X.SX32 R241, R181, R3.reuse, 0x1, P4 ;  /* 0x00000003b5f17211 */ /* 0x080fe400020f0eff */
[-C--:B------:R-:W-:Y:S01]  /*30a0*/  LEA.HI.X.SX32 R223, R107, R3.reuse, 0x1, P2 ;  /* 0x000000036bdf7211 */ /* 0x080fe200010f0eff */
[----:B------:R-:W2:Y:S01]  /*30b0*/  @P1 LDG.E.U16 R57, desc[UR8][R148.64] ;  /* 0x0000000894391981 */ /* 0x000ea2000c1e1500 */
[-C--:B------:R-:W-:Y:S02]  /*30c0*/  LEA.HI.X.SX32 R251, R175, R3.reuse, 0x1, P5 ;  /* 0x00000003affb7211 */ /* 0x080fe400028f0eff */
[----:B------:R-:W-:Y:S01]  /*30d0*/  IADD3 R238, P5, PT, R239, R2, RZ ;  /* 0x00000002efee7210 */ /* 0x000fe20007fbe0ff */
[----:B------:R-:W2:Y:S01]  /*30e0*/  @P1 LDG.E.U16 R59, desc[UR8][R240.64] ;  /* 0x00000008f03b1981 */ /* 0x000ea2000c1e1500 */
[----:B------:R-:W-:-:S02]  /*30f0*/  LEA.HI.X.SX32 R235, R113, R3, 0x1, P3 ;  /* 0x0000000371eb7211 */ /* 0x000fc400018f0eff */
[-C--:B------:R-:W-:Y:S01]  /*3100*/  IADD3 R220, P3, PT, R221, R2.reuse, RZ ;  /* 0x00000002dddc7210 */ /* 0x080fe20007f7e0ff */
[----:B------:R-:W2:Y:S01]  /*3110*/  @P1 LDG.E.U16 R60, desc[UR8][R222.64] ;  /* 0x00000008de3c1981 */ /* 0x000ea2000c1e1500 */
[-C--:B------:R-:W-:Y:S02]  /*3120*/  IADD3 R232, P4, PT, R233, R2.reuse, RZ ;  /* 0x00000002e9e87210 */ /* 0x080fe40007f9e0ff */
[-C--:B------:R-:W-:Y:S01]  /*3130*/  LEA.HI.X.SX32 R239, R183, R3.reuse, 0x1, P5 ;  /* 0x00000003b7ef7211 */ /* 0x080fe200028f0eff */
[----:B------:R-:W2:Y:S01]  /*3140*/  @P1 LDG.E.U16 R61, desc[UR8][R144.64] ;  /* 0x00000008903d1981 */ /* 0x000ea2000c1e1500 */
[-C--:B------:R-:W-:Y:S02]  /*3150*/  LEA.HI.X.SX32 R221, R105, R3.reuse, 0x1, P3 ;  /* 0x0000000369dd7211 */ /* 0x080fe400018f0eff */
[----:B------:R-:W-:Y:S01]  /*3160*/  LEA.HI.X.SX32 R233, R111, R3, 0x1, P4 ;  /* 0x000000036fe97211 */ /* 0x000fe200020f0eff */
[----:B------:R-:W2:Y:S01]  /*3170*/  @P1 LDG.E.U16 R49, desc[UR8][R134.64] ;  /* 0x0000000886311981 */ /* 0x000ea2000c1e1500 */
[----:B------:R-:W-:-:S03]  /*3180*/  IADD3 R218, P4, PT, R219, R2, RZ ;  /* 0x00000002dbda7210 */ /* 0x000fc60007f9e0ff */
[----:B------:R-:W2:Y:S01]  /*3190*/  @P1 LDG.E.U16 R50, desc[UR8][R202.64] ;  /* 0x00000008ca321981 */ /* 0x000ea2000c1e1500 */
[----:B------:R-:W-:-:S03]  /*31a0*/  IADD3 R230, P5, PT, R231, R2, RZ ;  /* 0x00000002e7e67210 */ /* 0x000fc60007fbe0ff */
[----:B------:R-:W2:Y:S01]  /*31b0*/  @P1 LDG.E.U16 R51, desc[UR8][R238.64] ;  /* 0x00000008ee331981 */ /* 0x000ea2000c1e1500 */
[----:B------:R-:W-:-:S03]  /*31c0*/  LEA.HI.X.SX32 R219, R103, R3, 0x1, P4 ;  /* 0x0000000367db7211 */ /* 0x000fc600020f0eff */
[----:B------:R-:W2:Y:S01]  /*31d0*/  @P1 LDG.E.U16 R52, desc[UR8][R220.64] ;  /* 0x00000008dc341981 */ /* 0x000ea2000c1e1500 */
[-C--:B------:R-:W-:Y:S02]  /*31e0*/  LEA.HI.X.SX32 R231, R109, R3.reuse, 0x1, P5 ;  /* 0x000000036de77211 */ /* 0x080fe400028f0eff */
[----:B------:R-:W-:Y:S01]  /*31f0*/  IADD3 R216, P5, PT, R217, R2, RZ ;  /* 0x00000002d9d87210 */ /* 0x000fe20007fbe0ff */
[----:B------:R-:W2:Y:S04]  /*3200*/  @P1 LDG.E.U16 R43, desc[UR8][R204.64] ;  /* 0x00000008cc2b1981 */ /* 0x000ea8000c1e1500 */
[----:B------:R-:W2:Y:S01]  /*3210*/  @P1 LDG.E.U16 R44, desc[UR8][R236.64] ;  /* 0x00000008ec2c1981 */ /* 0x000ea2000c1e1500 */
[----:B------:R-:W-:-:S03]  /*3220*/  LEA.HI.X.SX32 R217, R97, R3, 0x1, P5 ;  /* 0x0000000361d97211 */ /* 0x000fc600028f0eff */
[----:B------:R-:W2:Y:S01]  /*3230*/  @P1 LDG.E.U16 R45, desc[UR8][R218.64] ;  /* 0x00000008da2d1981 */ /* 0x000ea2000c1e1500 */
[----:B------:R-:W-:-:S03]  /*3240*/  IADD3 R214, P2, PT, R215, R2, RZ ;  /* 0x00000002d7d67210 */ /* 0x000fc60007f5e0ff */
[----:B------:R-:W2:Y:S01]  /*3250*/  @P1 LDG.E.U16 R12, desc[UR8][R122.64] ;  /* 0x000000087a0c1981 */ /* 0x000ea2000c1e1500 */
[----:B------:R-:W-:-:S03]  /*3260*/  IADD3 R212, P3, PT, R213, R2, RZ ;  /* 0x00000002d5d47210 */ /* 0x000fc60007f7e0ff */
[----:B------:R-:W2:Y:S04]  /*3270*/  @P1 LDG.E.U16 R13, desc[UR8][R250.64] ;  /* 0x00000008fa0d1981 */ /* 0x000ea8000c1e1500 */
[----:B------:R-:W2:Y:S01]  /*3280*/  @P1 LDG.E.U16 R14, desc[UR8][R234.64] ;  /* 0x00000008ea0e1981 */ /* 0x000ea2000c1e1500 */
[----:B------:R-:W-:-:S03]  /*3290*/  LEA.HI.X.SX32 R215, R95, R3, 0x1, P2 ;  /* 0x000000035fd77211 */ /* 0x000fc600010f0eff */
[----:B------:R-:W2:Y:S01]  /*32a0*/  @P1 LDG.E.U16 R15, desc[UR8][R216.64] ;  /* 0x00000008d80f1981 */ /* 0x000ea2000c1e1500 */
[----:B------:R-:W-:-:S03]  /*32b0*/  LEA.HI.X.SX32 R213, R91, R3, 0x1, P3 ;  /* 0x000000035bd57211 */ /* 0x000fc600018f0eff */
[----:B------:R-:W2:Y:S04]  /*32c0*/  @P1 LDG.E.U16 R19, desc[UR8][R118.64] ;  /* 0x0000000876131981 */ /* 0x000ea8000c1e1500 */
        /* <DEDUP_REMOVED lines=10> */
[----:B------:R-:W2:Y:S01]  /*3370*/  @P1 LDG.E.U16 R33, desc[UR8][R212.64] ;  /* 0x00000008d4211981 */ /* 0x000ea2000c1e1500 */
[----:B------:R-:W-:-:S03]  /*3380*/  IMAD R87, R79, 0x7, RZ ;  /* 0x000000074f577824 */ /* 0x000fc600078e02ff */
[----:B------:R-:W-:Y:S01]  /*3390*/  STL.64 [R1+0xb0], R128 ;  /* 0x0000b08001007387 */ /* 0x000fe20000100a00 */
[----:B------:R-:W-:-:S03]  /*33a0*/  IMAD R85, R79, 0xf, RZ ;  /* 0x0000000f4f557824 */ /* 0x000fc600078e02ff */
[----:B------:R-:W-:Y:S01]  /*33b0*/  STL.64 [R1+0xa0], R114 ;  /* 0x0000a07201007387 */ /* 0x000fe20000100a00 */
[----:B------:R-:W-:Y:S01]  /*33c0*/  IMAD R83, R79, 0x17, RZ ;  /* 0x000000174f537824 */ /* 0x000fe200078e02ff */
[-C--:B------:R-:W-:Y:S01]  /*33d0*/  IADD3 R142, P4, PT, R101, R2.reuse, RZ ;  /* 0x00000002658e7210 */ /* 0x080fe20007f9e0ff */
[C---:B------:R-:W-:Y:S01]  /*33e0*/  IMAD R81, R79.reuse, 0x1f, RZ ;  /* 0x0000001f4f517824 */ /* 0x040fe200078e02ff */
[----:B------:R-:W-:Y:S01]  /*33f0*/  STL.64 [R1+0x98], R178 ;  /* 0x000098b201007387 */ /* 0x000fe20000100a00 */
[----:B------:R-:W-:Y:S01]  /*3400*/  IMAD R89, R79, 0x4e, RZ ;  /* 0x0000004e4f597824 */ /* 0x000fe200078e02ff */
[-C--:B------:R-:W-:Y:S01]  /*3410*/  IADD3 R198, P5, PT, R99, R2.reuse, RZ ;  /* 0x0000000263c67210 */ /* 0x080fe20007fbe0ff */
[C---:B------:R-:W-:Y:S01]  /*3420*/  IMAD R245, R79.reuse, 0x5e, RZ ;  /* 0x0000005e4ff57824 */ /* 0x040fe200078e02ff */
[----:B------:R0:W-:Y:S01]  /*3430*/  STL.64 [R1+0x80], R226 ;  /* 0x000080e201007387 */ /* 0x0001e20000100a00 */
[----:B------:R-:W-:Y:S01]  /*3440*/  IMAD R229, R79, 0x6e, RZ ;  /* 0x0000006e4fe57824 */ /* 0x000fe200078e02ff */
[-C--:B------:R-:W-:Y:S01]  /*3450*/  IADD3 R208, P3, PT, R91, R2.reuse, RZ ;  /* 0x000000025bd07210 */ /* 0x080fe20007f7e0ff */
[----:B------:R-:W-:Y:S01]  /*3460*/  IMAD R211, R79, 0x7e, RZ ;  /* 0x0000007e4fd37824 */ /* 0x000fe200078e02ff */
[-C--:B------:R-:W-:Y:S01]  /*3470*/  LEA.HI.X.SX32 R143, R87, R3.reuse, 0x1, P4 ;  /* 0x00000003578f7211 */ /* 0x080fe200020f0eff */
[----:B------:R-:W-:Y:S01]  /*3480*/  IMAD R73, R79, 0x27, RZ ;  /* 0x000000274f497824 */ /* 0x000fe200078e02ff */
[-C--:B------:R-:W-:Y:S01]  /*3490*/  LEA.HI.X.SX32 R199, R85, R3.reuse, 0x1, P5 ;  /* 0x0000000355c77211 */ /* 0x080fe200028f0eff */
[----:B------:R-:W-:Y:S01]  /*34a0*/  IMAD R75, R79, 0x2f, RZ ;  /* 0x0000002f4f4b7824 */ /* 0x000fe200078e02ff */
[----:B------:R-:W-:Y:S01]  /*34b0*/  LEA.HI.X.SX32 R209, R81, R3, 0x1, P3 ;  /* 0x0000000351d17211 */ /* 0x000fe200018f0eff */
[----:B------:R-:W-:Y:S01]  /*34c0*/  IMAD R77, R79, 0x37, RZ ;  /* 0x000000374f4d7824 */ /* 0x000fe200078e02ff */
[-C--:B0-----:R-:W-:Y:S01]  /*34d0*/  IADD3 R226, P2, PT, R93, R2.reuse, RZ ;  /* 0x000000025de27210 */ /* 0x081fe20007f5e0ff */
[----:B------:R-:W-:Y:S01]  /*34e0*/  IMAD R79, R79, 0x3f, RZ ;  /* 0x0000003f4f4f7824 */ /* 0x000fe200078e02ff */
[----:B------:R-:W-:-:S02]  /*34f0*/  IADD3 R206, P4, PT, R89, R2, RZ ;  /* 0x0000000259ce7210 */ /* 0x000fc40007f9e0ff */
[----:B------:R-:W-:Y:S02]  /*3500*/  LEA.HI.X.SX32 R227, R83, R3, 0x1, P2 ;  /* 0x0000000353e37211 */ /* 0x000fe400010f0eff */
[-C--:B------:R-:W-:Y:S02]  /*3510*/  IADD3 R244, P5, PT, R245, R2.reuse, RZ ;  /* 0x00000002f5f47210 */ /* 0x080fe40007fbe0ff */
[-C--:B------:R-:W-:Y:S02]  /*3520*/  IADD3 R228, P2, PT, R229, R2.reuse, RZ ;  /* 0x00000002e5e47210 */ /* 0x080fe40007f5e0ff */
[----:B------:R-:W-:Y:S02]  /*3530*/  IADD3 R210, P3, PT, R211, R2, RZ ;  /* 0x00000002d3d27210 */ /* 0x000fe40007f7e0ff */
[----:B------:R-:W-:Y:S02]  /*3540*/  PRMT R34, RZ, 0x7610, R34 ;  /* 0x00007610ff227816 */ /* 0x000fe40000000022 */
[----:B------:R-:W-:-:S02]  /*3550*/  PRMT R35, RZ, 0x7610, R35 ;  /* 0x00007610ff237816 */ /* 0x000fc40000000023 */
[----:B------:R-:W-:Y:S02]  /*3560*/  PRMT R36, RZ, 0x7610, R36 ;  /* 0x00007610ff247816 */ /* 0x000fe40000000024 */
[----:B------:R-:W-:Y:S01]  /*3570*/  PRMT R37, RZ, 0x7610, R37 ;  /* 0x00007610ff257816 */ /* 0x000fe20000000025 */
[----:B------:R-:W2:Y:S01]  /*3580*/  @P1 LDG.E.U16 R34, desc[UR8][R142.64] ;  /* 0x000000088e221981 */ /* 0x000ea2000c1e1500 */
[----:B------:R-:W-:Y:S02]  /*3590*/  PRMT R38, RZ, 0x7610, R38 ;  /* 0x00007610ff267816 */ /* 0x000fe40000000026 */
[----:B------:R-:W-:Y:S01]  /*35a0*/  PRMT R39, RZ, 0x7610, R39 ;  /* 0x00007610ff277816 */ /* 0x000fe20000000027 */
[----:B------:R-:W2:Y:S01]  /*35b0*/  @P1 LDG.E.U16 R35, desc[UR8][R198.64] ;  /* 0x00000008c6231981 */ /* 0x000ea2000c1e1500 */
[----:B------:R-:W-:Y:S02]  /*35c0*/  PRMT R40, RZ, 0x7610, R40 ;  /* 0x00007610ff287816 */ /* 0x000fe40000000028 */
[----:B------:R-:W-:Y:S01]  /*35d0*/  PRMT R41, RZ, 0x7610, R41 ;  /* 0x00007610ff297816 */ /* 0x000fe20000000029 */
[----:B------:R-:W2:Y:S01]  /*35e0*/  @P1 LDG.E.U16 R36, desc[UR8][R226.64] ;  /* 0x00000008e2241981 */ /* 0x000ea2000c1e1500 */
[----:B------:R-:W-:-:S02]  /*35f0*/  LEA.HI.X.SX32 R207, R73, R3, 0x1, P4 ;  /* 0x0000000349cf7211 */ /* 0x000fc400020f0eff */
[-C--:B------:R-:W-:Y:S01]  /*3600*/  LEA.HI.X.SX32 R245, R75, R3.reuse, 0x1, P5 ;  /* 0x000000034bf57211 */ /* 0x080fe200028f0eff */
[----:B------:R-:W2:Y:S01]  /*3610*/  @P1 LDG.E.U16 R37, desc[UR8][R208.64] ;  /* 0x00000008d0251981 */ /* 0x000ea2000c1e1500 */
[-C--:B------:R-:W-:Y:S02]  /*3620*/  LEA.HI.X.SX32 R229, R77, R3.reuse, 0x1, P2 ;  /* 0x000000034de57211 */ /* 0x080fe400010f0eff */
[----:B------:R-:W-:Y:S01]  /*3630*/  LEA.HI.X.SX32 R211, R79, R3, 0x1, P3 ;  /* 0x000000034fd37211 */ /* 0x000fe200018f0eff */
[----:B------:R-:W2:Y:S04]  /*3640*/  @P1 LDG.E.U16 R38, desc[UR8][R206.64] ;  /* 0x00000008ce261981 */ /* 0x000ea8000c1e1500 */
[----:B------:R-:W2:Y:S04]  /*3650*/  @P1 LDG.E.U16 R39, desc[UR8][R244.64] ;  /* 0x00000008f4271981 */ /* 0x000ea8000c1e1500 */
[----:B------:R-:W2:Y:S04]  /*3660*/  @P1 LDG.E.U16 R40, desc[UR8][R228.64] ;  /* 0x00000008e4281981 */ /* 0x000ea8000c1e1500 */
[----:B------:R-:W2:Y:S01]  /*3670*/  @P1 LDG.E.U16 R41, desc[UR8][R210.64] ;  /* 0x00000008d2291981 */ /* 0x000ea2000c1e1500 */
[----:B------:R-:W-:-:S02]  /*3680*/  LOP3.LUT R68, R84, 0xc0, RZ, 0xc0, !PT ;  /* 0x000000c054447812 */ /* 0x000fc400078ec0ff */
[----:B------:R-:W-:Y:S01]  /*3690*/  LOP3.LUT R73, R84, 0x3f, RZ, 0xc0, !PT ;  /* 0x0000003f54497812 */ /* 0x000fe200078ec0ff */
[----:B------:R-:W-:-:S04]  /*36a0*/  @!UP0 UIADD3 UR14, UPT, UPT, -UR12, 0x100000, URZ ;  /* 0x001000000c0e8890 */ /* 0x000fc8000fffe1ff */
[----:B------:R-:W-:Y:S02]  /*36b0*/  @!UP0 USHF.L.U32 UR15, UR14, 0xb, URZ ;  /* 0x0000000b0e0f8899 */ /* 0x000fe400080006ff */
[----:B------:R-:W-:Y:S01]  /*36c0*/  @!UP0 USHF.L.U32 UR14, UR14, 0x1, URZ ;  /* 0x000000010e0e8899 */ /* 0x000fe200080006ff */
[----:B------:R-:W-:Y:S01]  /*36d0*/  IMAD R68, R68, 0x40, R73 ;  /* 0x0000004044447824 */ /* 0x000fe200078e0249 */
[----:B------:R-:W-:-:S03]  /*36e0*/  VOTEU.ALL UP1, P0 ;  /* 0x0000000000ff7886 */ /* 0x000fc60000020000 */
[----:B------:R-:W-:-:S05]  /*36f0*/  IMAD.SHL.U32 R68, R68, 0x2, RZ ;  /* 0x0000000244447824 */ /* 0x000fca00078e00ff */
[C---:B------:R-:W-:Y:S02]  /*3700*/  LOP3.LUT R75, R68.reuse, 0x10, RZ, 0x3c, !PT ;  /* 0x00000010444b7812 */ /* 0x040fe400078e3cff */
[----:B------:R0:W1:Y:S01]  /*3710*/  @!UP1 SYNCS.EXCH.64 URZ, [UR4+0x20008], UR14 ;  /* 0x0200080e04ff95b2 */ /* 0x0000620008000100 */
[----:B---3--:R3:W-:Y:S04]  /*3720*/  STS.U16 [R68+UR4+0x8800], R5 ;  /* 0x0088000544007988 */ /* 0x0087e80008000404 */
[----:B------:R-:W-:Y:S04]  /*3730*/  STS.U16 [R68+UR4+0x8400], R9 ;  /* 0x0084000944007988 */ /* 0x000fe80008000404 */
[----:B------:R-:W-:Y:S04]  /*3740*/  STS.U16 [R68+UR4+0x9000], R11 ;  /* 0x0090000b44007988 */ /* 0x000fe80008000404 */
[----:B------:R-:W-:Y:S04]  /*3750*/  STS.U16 [R68+UR4+0x8000], R7 ;  /* 0x0080000744007988 */ /* 0x000fe80008000404 */
[----:B------:R-:W-:Y:S04]  /*3760*/  STS.U16 [R68+UR4+0x9800], R69 ;  /* 0x0098004544007988 */ /* 0x000fe80008000404 */
[----:B------:R-:W-:Y:S01]  /*3770*/  STS.U16 [R68+UR4+0x9c00], R71 ;  /* 0x009c004744007988 */ /* 0x000fe20008000404 */
[C---:B------:R-:W-:Y:S01]  /*3780*/  LOP3.LUT R74, R68.reuse, 0x20, RZ, 0x3c, !PT ;  /* 0x00000020444a7812 */ /* 0x040fe200078e3cff */
[----:B------:R-:W-:Y:S01]  /*3790*/  UIADD3 UR74, UPT, UPT, UR5, 0x100000, URZ ;  /* 0x00100000054a7890 */ /* 0x000fe2000fffe0ff */
[----:B---3--:R-:W-:Y:S01]  /*37a0*/  LOP3.LUT R5, R68, 0x30, RZ, 0x3c, !PT ;  /* 0x0000003044057812 */ /* 0x008fe200078e3cff */
[----:B----4-:R-:W-:Y:S04]  /*37b0*/  STS.U16 [R68+UR4+0x8c00], R65 ;  /* 0x008c004144007988 */ /* 0x010fe80008000404 */
[----:B------:R-:W-:-:S05]  /*37c0*/  VIADD R70, R20, UR74 ;  /* 0x0000004a14467c36 */ /* 0x000fca0008000000 */
[----:B------:R-:W-:Y:S01]  /*37d0*/  R2UR UR11, R70 ;  /* 0x00000000460b72ca */ /* 0x000fe200000e0000 */
[----:B------:R-:W-:Y:S04]  /*37e0*/  STL.64 [R1+0x78], R138 ;  /* 0x0000788a01007387 */ /* 0x000fe80000100a00 */
[----:B------:R-:W-:Y:S04]  /*37f0*/  STL.64 [R1+0x70], R124 ;  /* 0x0000707c01007387 */ /* 0x000fe80000100a00 */
[----:B------:R-:W-:Y:S04]  /*3800*/  STL.64 [R1+0x60], R118 ;  /* 0x0000607601007387 */ /* 0x000fe80000100a00 */
[----:B------:R-:W-:Y:S04]  /*3810*/  STL.64 [R1+0x58], R166 ;  /* 0x000058a601007387 */ /* 0x000fe80000100a00 */
[----:B--2---:R-:W-:Y:S04]  /*3820*/  STS.U16 [R68+UR4+0x9400], R67 ;  /* 0x0094004344007988 */ /* 0x004fe80008000404 */
        /* <DEDUP_REMOVED lines=16> */
[----:B--2---:R-:W-:-:S03]  /*3930*/  LOP3.LUT R6, R68, 0x40, RZ, 0x3c, !PT ;  /* 0x0000004044067812 */ /* 0x004fc600078e3cff */
[----:B------:R-:W-:Y:S04]  /*3940*/  STS.U16 [R5+UR4+0x8180], R53 ;  /* 0x0081803505007988 */ /* 0x000fe80008000404 */
[----:B------:R-:W-:Y:S04]  /*3950*/  STS.U16 [R5+UR4+0x8580], R54 ;  /* 0x0085803605007988 */ /* 0x000fe80008000404 */
[----:B------:R-:W-:Y:S04]  /*3960*/  STS.U16 [R5+UR4+0x8980], R55 ;  /* 0x0089803705007988 */ /* 0x000fe80008000404 */
[----:B------:R-:W-:Y:S04]  /*3970*/  STS.U16 [R5+UR4+0x8d80], R56 ;  /* 0x008d803805007988 */ /* 0x000fe80008000404 */
[----:B------:R2:W-:Y:S04]  /*3980*/  STS.U16 [R5+UR4+0x9180], R42 ;  /* 0x0091802a05007988 */ /* 0x0005e80008000404 */
[----:B------:R-:W-:Y:S04]  /*3990*/  STS.U16 [R5+UR4+0x9580], R43 ;  /* 0x0095802b05007988 */ /* 0x000fe80008000404 */
[----:B------:R-:W-:Y:S01]  /*39a0*/  STS.U16 [R5+UR4+0x9980], R44 ;  /* 0x0099802c05007988 */ /* 0x000fe20008000404 */
[----:B------:R-:W-:Y:S01]  /*39b0*/  ULEA UR11, UR10, UR11, 0x3 ;  /* 0x0000000b0a0b7291 */ /* 0x000fe2000f8e18ff */
[----:B--2---:R-:W2:Y:S02]  /*39c0*/  LDC R42, c[0x0][0x3a8] ;  /* 0x0000ea00ff2a7b82 */ /* 0x004ea40000000800 */
[----:B------:R3:W-:Y:S04]  /*39d0*/  STS.U16 [R5+UR4+0x9d80], R45 ;  /* 0x009d802d05007988 */ /* 0x0007e80008000404 */
[----:B------:R4:W-:Y:S04]  /*39e0*/  STS.U16 [R6+UR4+0x8200], R4 ;  /* 0x0082000406007988 */ /* 0x0009e80008000404 */
[----:B------:R-:W-:Y:S01]  /*39f0*/  STS.U16 [R6+UR4+0x8600], R46 ;  /* 0x0086002e06007988 */ /* 0x000fe20008000404 */
[----:B---3--:R-:W-:-:S03]  /*3a00*/  LOP3.LUT R5, R68, 0x50, RZ, 0x3c, !PT ;  /* 0x0000005044057812 */ /* 0x008fc600078e3cff */
[----:B------:R-:W-:Y:S04]  /*3a10*/  STS.U16 [R6+UR4+0x8a00], R47 ;  /* 0x008a002f06007988 */ /* 0x000fe80008000404 */
[----:B------:R-:W-:Y:S04]  /*3a20*/  STS.U16 [R6+UR4+0x8e00], R48 ;  /* 0x008e003006007988 */ /* 0x000fe80008000404 */
[----:B------:R-:W-:Y:S04]  /*3a30*/  STS.U16 [R6+UR4+0x9200], R12 ;  /* 0x0092000c06007988 */ /* 0x000fe80008000404 */
[----:B------:R-:W-:Y:S04]  /*3a40*/  STS.U16 [R6+UR4+0x9600], R13 ;  /* 0x0096000d06007988 */ /* 0x000fe80008000404 */
[----:B------:R-:W-:Y:S04]  /*3a50*/  STS.U16 [R6+UR4+0x9a00], R14 ;  /* 0x009a000e06007988 */ /* 0x000fe80008000404 */
[----:B------:R-:W-:Y:S01]  /*3a60*/  STS.U16 [R6+UR4+0x9e00], R15 ;  /* 0x009e000f06007988 */ /* 0x000fe20008000404 */
[----:B----4-:R-:W-:-:S03]  /*3a70*/  LOP3.LUT R4, R68, 0x60, RZ, 0x3c, !PT ;  /* 0x0000006044047812 */ /* 0x010fc600078e3cff */
[----:B------:R-:W-:Y:S04]  /*3a80*/  STS.U16 [R5+UR4+0x8280], R16 ;  /* 0x0082801005007988 */ /* 0x000fe80008000404 */
[----:B------:R-:W-:Y:S04]  /*3a90*/  STL [R1+0x4c], R135 ;  /* 0x00004c8701007387 */ /* 0x000fe80000100800 */
[----:B------:R-:W-:Y:S04]  /*3aa0*/  STS.U16 [R5+UR4+0x8680], R17 ;  /* 0x0086801105007988 */ /* 0x000fe80008000404 */
[----:B------:R-:W-:Y:S04]  /*3ab0*/  STL.64 [R1+0x40], R190 ;  /* 0x000040be01007387 */ /* 0x000fe80000100a00 */
        /* <DEDUP_REMOVED lines=11> */
[----:B------:R-:W-:Y:S04]  /*3b70*/  STL.64 [R1], R204 ;  /* 0x000000cc01007387 */ /* 0x000fe80000100a00 */
        /* <DEDUP_REMOVED lines=8> */
[----:B------:R0:W-:Y:S04]  /*3c00*/  STL.64 [R1+0x100], R142 ;  /* 0x0001008e01007387 */ /* 0x0001e80000100a00 */
[----:B------:R0:W-:Y:S01]  /*3c10*/  STL.64 [R1+0xc8], R198 ;  /* 0x0000c8c601007387 */ /* 0x0001e20000100a00 */
[----:B---3--:R-:W-:-:S03]  /*3c20*/  IMAD.U32 R4, RZ, RZ, UR11 ;  /* 0x0000000bff047e24 */ /* 0x008fc6000f8e00ff */
[----:B------:R0:W-:Y:S04]  /*3c30*/  STL.64 [R1+0x90], R226 ;  /* 0x000090e201007387 */ /* 0x0001e80000100a00 */
[----:B------:R0:W-:Y:S04]  /*3c40*/  STL.64 [R1+0x50], R208 ;  /* 0x000050d001007387 */ /* 0x0001e80000100a00 */
[----:B------:R0:W-:Y:S04]  /*3c50*/  STL.64 [R1+0x20], R206 ;  /* 0x000020ce01007387 */ /* 0x0001e80000100a00 */
[----:B------:R0:W-:Y:S01]  /*3c60*/  STL [R1+0x13c], R4 ;  /* 0x00013c0401007387 */ /* 0x0001e20000100800 */
[----:B------:R-:W-:-:S04]  /*3c70*/  @!UP0 UIADD3 UR12, UPT, UPT, -UR12, 0x100000, URZ ;  /* 0x001000000c0c8890 */ /* 0x000fc8000fffe1ff */
[----:B------:R-:W-:Y:S02]  /*3c80*/  @!UP0 USHF.L.U32 UR13, UR12, 0xb, URZ ;  /* 0x0000000b0c0d8899 */ /* 0x000fe400080006ff */
[----:B------:R-:W-:Y:S01]  /*3c90*/  @!UP0 USHF.L.U32 UR12, UR12, 0x1, URZ ;  /* 0x000000010c0c8899 */ /* 0x000fe200080006ff */
[----:B------:R-:W-:Y:S02]  /*3ca0*/  ISETP.EQ.U32.AND P5, PT, R82, RZ, P1 ;  /* 0x000000ff5200720c */ /* 0x000fe40000fa2070 */
[----:B------:R-:W-:Y:S01]  /*3cb0*/  LOP3.LUT R5, R68, 0x70, RZ, 0x3c, !PT ;  /* 0x0000007044057812 */ /* 0x000fe200078e3cff */
[----:B------:R-:W-:-:S04]  /*3cc0*/  VOTEU.ALL UP1, P0 ;  /* 0x0000000000ff7886 */ /* 0x000fc80000020000 */
[----:B------:R0:W-:Y:S04]  /*3cd0*/  STS.U16 [R5+UR4+0x8380], R34 ;  /* 0x0083802205007988 */ /* 0x0001e80008000404 */
[----:B------:R0:W-:Y:S04]  /*3ce0*/  STS.U16 [R5+UR4+0x8780], R35 ;  /* 0x0087802305007988 */ /* 0x0001e80008000404 */
[----:B------:R0:W-:Y:S04]  /*3cf0*/  STS.U16 [R5+UR4+0x8b80], R36 ;  /* 0x008b802405007988 */ /* 0x0001e80008000404 */
[----:B------:R0:W-:Y:S04]  /*3d00*/  STS.U16 [R5+UR4+0x8f80], R37 ;  /* 0x008f802505007988 */ /* 0x0001e80008000404 */
[----:B------:R0:W-:Y:S04]  /*3d10*/  STS.U16 [R5+UR4+0x9380], R38 ;  /* 0x0093802605007988 */ /* 0x0001e80008000404 */
[----:B------:R0:W-:Y:S04]  /*3d20*/  STS.U16 [R5+UR4+0x9780], R39 ;  /* 0x0097802705007988 */ /* 0x0001e80008000404 */
[----:B------:R0:W-:Y:S04]  /*3d30*/  STS.U16 [R5+UR4+0x9b80], R40 ;  /* 0x009b802805007988 */ /* 0x0001e80008000404 */
[----:B------:R0:W-:Y:S01]  /*3d40*/  STS.U16 [R5+UR4+0x9f80], R41 ;  /* 0x009f802905007988 */ /* 0x0001e20008000404 */
[----:B-1----:R1:W-:Y:S06]  /*3d50*/  MEMBAR.ALL.CTA ;  /* 0x0000000000007992 */ /* 0x0023ec0000008000 */
[----:B-1----:R-:W-:Y:S04]  /*3d60*/  FENCE.VIEW.ASYNC.S ;  /* 0x00000000000073c6 */ /* 0x002fe80000000000 */
[----:B------:R-:W1:Y:S02]  /*3d70*/  FENCE.VIEW.ASYNC.S ;  /* 0x00000000000073c6 */ /* 0x000e640000000000 */
[----:B-1----:R0:W1:Y:S01]  /*3d80*/  @!UP1 SYNCS.EXCH.64 URZ, [UR4+0x10000], UR12 ;  /* 0x0100000c04ff95b2 */ /* 0x0020620008000100 */
[----:B------:R-:W-:Y:S01]  /*3d90*/  VIADD R160, R72, 0x10000 ;  /* 0x0001000048a07836 */ /* 0x000fe20000000000 */
[----:B-1----:R-:W-:Y:S06]  /*3da0*/  BAR.SYNC.DEFER_BLOCKING 0x0 ;  /* 0x0000000000007b1d */ /* 0x002fec0000010000 */
[----:B0-2---:R-:W-:Y:S05]  /*3db0*/  @!P5 BRA `(.L_x_6) ;  /* 0x0000000400acd947 */ /* 0x005fea0003800000 */
[----:B------:R-:W-:Y:S01]  /*3dc0*/  IMAD.U32 R4, RZ, RZ, UR4 ;  /* 0x00000004ff047e24 */ /* 0x000fe2000f8e00ff */
[----:B------:R-:W-:Y:S01]  /*3dd0*/  ELECT P2, URZ, PT ;  /* 0x0000000000ff782f */ /* 0x000fe20003840000 */
[----:B------:R-:W-:Y:S01]  /*3de0*/  VIADD R5, R72, 0x8000 ;  /* 0x0000800048057836 */ /* 0x000fe20000000000 */
[----:B------:R-:W-:Y:S01]  /*3df0*/  CS2R R6, SRZ ;  /* 0x0000000000067805 */ /* 0x000fe2000001ff00 */
[----:B------:R-:W-:Y:S01]  /*3e00*/  UMOV UR18, 0x0 ;  /* 0x0000000000127882 */ /* 0x000fe20000000000 */
[----:B------:R-:W-:Y:S01]  /*3e10*/  SHF.R.U32.HI R4, RZ, 0x4, R4 ;  /* 0x00000004ff047819 */ /* 0x000fe20000011604 */
[----:B------:R-:W-:Y:S01]  /*3e20*/  UMOV UR19, 0x4108010 ;  /* 0x0410801000137882 */ /* 0x000fe20000000000 */
[----:B------:R-:W-:Y:S01]  /*3e30*/  SHF.R.U32.HI R5, RZ, 0x4, R5 ;  /* 0x00000004ff057819 */ /* 0x000fe20000011605 */
[----:B------:R-:W-:Y:S01]  /*3e40*/  UMOV UR44, 0x0 ;  /* 0x00000000002c7882 */ /* 0x000fe20000000000 */
[----:B------:R-:W-:Y:S01]  /*3e50*/  SGXT.U32 R4, R4, 0xe ;  /* 0x0000000e0404781a */ /* 0x000fe20000000000 */
[----:B------:R-:W-:Y:S01]  /*3e60*/  UMOV UR45, 0x4108010 ;  /* 0x04108010002d7882 */ /* 0x000fe20000000000 */
[----:B------:R-:W-:Y:S01]  /*3e70*/  SGXT.U32 R5, R5, 0xe ;  /* 0x0000000e0505781a */ /* 0x000fe20000000000 */
[----:B------:R-:W-:Y:S01]  /*3e80*/  IMAD.MOV.U32 R161, RZ, RZ, RZ ;  /* 0x000000ffffa17224 */ /* 0x000fe200078e00ff */
[C---:B------:R-:W-:Y:S01]  /*3e90*/  R2UR UR11, R4.reuse ;  /* 0x00000000040b72ca */ /* 0x040fe200000e0000 */
[----:B------:R-:W-:Y:S01]  /*3ea0*/  @P2 IMAD.MOV.U32 R11, RZ, RZ, 0x40004040 ;  /* 0x40004040ff0b2424 */ /* 0x000fe200078e00ff */
[C---:B------:R-:W-:Y:S01]  /*3eb0*/  R2UR UR16, R5.reuse ;  /* 0x00000000051072ca */ /* 0x040fe200000e0000 */
[----:B------:R-:W-:Y:S01]  /*3ec0*/  UMOV UR64, 0x0 ;  /* 0x0000000000407882 */ /* 0x000fe20000000000 */
[----:B------:R-:W-:Y:S01]  /*3ed0*/  IADD3 R4, P3, PT, R4, 0x80, RZ ;  /* 0x0000008004047810 */ /* 0x000fe20007f7e0ff */
[----:B------:R-:W-:Y:S01]  /*3ee0*/  UMOV UR65, 0x4108010 ;  /* 0x0410801000417882 */ /* 0x000fe20000000000 */
[----:B------:R-:W-:Y:S01]  /*3ef0*/  IADD3 R8, P4, PT, R5, 0x2, RZ ;  /* 0x0000000205087810 */ /* 0x000fe20007f9e0ff */
[----:B------:R-:W-:Y:S01]  /*3f00*/  @P2 IMAD.MOV.U32 R5, RZ, RZ, 0x40004040 ;  /* 0x40004040ff052424 */ /* 0x000fe200078e00ff */
[----:B------:R-:W-:Y:S01]  /*3f10*/  R2UR UR12, R4 ;  /* 0x00000000040c72ca */ /* 0x000fe200000e0000 */
[----:B------:R-:W-:Y:S01]  /*3f20*/  UMOV UR56, 0x0 ;  /* 0x0000000000387882 */ /* 0x000fe20000000000 */
[----:B------:R-:W-:Y:S01]  /*3f30*/  IADD3.X R6, PT, PT, R6, 0x40004040, RZ, P3, !PT ;  /* 0x4000404006067810 */ /* 0x000fe20001ffe4ff */
[----:B------:R-:W-:Y:S01]  /*3f40*/  UMOV UR57, 0x4108010 ;  /* 0x0410801000397882 */ /* 0x000fe20000000000 */
[----:B------:R-:W-:Y:S01]  /*3f50*/  IADD3.X R7, PT, PT, R7, 0x40004040, RZ, P4, !PT ;  /* 0x4000404007077810 */ /* 0x000fe200027fe4ff */
[----:B------:R-:W-:Y:S01]  /*3f60*/  IMAD.U32 R10, RZ, RZ, UR11 ;  /* 0x0000000bff0a7e24 */ /* 0x000fe2000f8e00ff */
[----:B------:R-:W-:Y:S01]  /*3f70*/  R2UR UR14, R8 ;  /* 0x00000000080e72ca */ /* 0x000fe200000e0000 */
[----:B------:R-:W-:Y:S01]  /*3f80*/  IMAD.U32 R4, RZ, RZ, UR16 ;  /* 0x00000010ff047e24 */ /* 0x000fe2000f8e00ff */
[----:B------:R-:W-:Y:S01]  /*3f90*/  R2UR UR13, R6 ;  /* 0x00000000060d72ca */ /* 0x000fe200000e0000 */
[----:B------:R-:W-:Y:S01]  /*3fa0*/  UMOV UR38, 0x0 ;  /* 0x0000000000267882 */ /* 0x000fe20000000000 */
[----:B------:R-:W-:Y:S01]  /*3fb0*/  R2UR UR15, R7 ;  /* 0x00000000070f72ca */ /* 0x000fe200000e0000 */
[----:B------:R-:W-:Y:S01]  /*3fc0*/  UMOV UR39, 0x4108010 ;  /* 0x0410801000277882 */ /* 0x000fe20000000000 */
[----:B------:R-:W-:Y:S01]  /*3fd0*/  @P2 R2UR UR22, R10 ;  /* 0x000000000a1622ca */ /* 0x000fe200000e0000 */
[----:B------:R-:W-:Y:S01]  /*3fe0*/  UMOV UR52, 0x0 ;  /* 0x0000000000347882 */ /* 0x000fe20000000000 */
[----:B------:R-:W-:Y:S01]  /*3ff0*/  @P2 R2UR UR23, R11 ;  /* 0x000000000b1722ca */ /* 0x000fe200000e0000 */
[----:B------:R-:W-:Y:S01]  /*4000*/  UMOV UR53, 0x4108010 ;  /* 0x0410801000357882 */ /* 0x000fe20000000000 */
[----:B------:R-:W-:Y:S01]  /*4010*/  @P2 R2UR UR62, R4 ;  /* 0x00000000043e22ca */ /* 0x000fe200000e0000 */
[----:B------:R-:W-:Y:S01]  /*4020*/  UMOV UR46, 0x0 ;  /* 0x00000000002e7882 */ /* 0x000fe20000000000 */
[----:B------:R-:W-:Y:S01]  /*4030*/  @P2 R2UR UR63, R5 ;  /* 0x00000000053f22ca */ /* 0x000fe200000e0000 */
[----:B------:R-:W-:Y:S01]  /*4040*/  UMOV UR47, 0x4108010 ;  /* 0x04108010002f7882 */ /* 0x000fe20000000000 */
[----:B------:R-:W-:Y:S01]  /*4050*/  @P2 MOV R4, R160 ;  /* 0x000000a000042202 */ /* 0x000fe20000000f00 */
[----:B------:R-:W-:-:S02]  /*4060*/  UIADD3.64 UR66, UPT, UPT, UR12, 0x80, URZ ;  /* 0x000000800c427897 */ /* 0x000fc4000fffe0ff */
[----:B------:R-:W-:Y:S01]  /*4070*/  UIADD3.64 UR68, UPT, UPT, UR14, 0x2, URZ ;  /* 0x000000020e447897 */ /* 0x000fe2000fffe0ff */
[----:B------:R-:W-:Y:S01]  /*4080*/  @P2 R2UR UR11, R4 ;  /* 0x00000000040b22ca */ /* 0x000fe200000e0000 */
[----:B------:R-:W-:Y:S02]  /*4090*/  UIADD3.64 UR60, UPT, UPT, UR12, 0x100, URZ ;  /* 0x000001000c3c7897 */ /* 0x000fe4000fffe0ff */
[----:B------:R-:W-:Y:S02]  /*40a0*/  UIADD3.64 UR50, UPT, UPT, UR12, 0x180, URZ ;  /* 0x000001800c327897 */ /* 0x000fe4000fffe0ff */
[----:B------:R-:W-:Y:S02]  /*40b0*/  UIADD3.64 UR32, UPT, UPT, UR12, 0x200, URZ ;  /* 0x000002000c207897 */ /* 0x000fe4000fffe0ff */
[----:B------:R0:W-:Y:S01]  /*40c0*/  UTCHMMA gdesc[UR22], gdesc[UR62], tmem[UR74], tmem[UR18], idesc[UR19], !UPT ;  /* 0x00ff123e160075ea */ /* 0x0001e2000f80004a */
[----:B------:R1:W-:Y:S01]  /*40d0*/  UTCHMMA gdesc[UR12], gdesc[UR14], tmem[UR74], tmem[UR44], idesc[UR45], UPT ;  /* 0x00ff2c0e0c0075ea */ /* 0x0003e2000b80004a */
[----:B------:R-:W-:Y:S01]  /*40e0*/  UIADD3.64 UR72, UPT, UPT, UR14, 0x200, URZ ;  /* 0x000002000e487897 */ /* 0x000fe2000fffe0ff */
[----:B------:R2:W-:Y:S01]  /*40f0*/  UTCHMMA gdesc[UR66], gdesc[UR68], tmem[UR74], tmem[UR64], idesc[UR65], UPT ;  /* 0x00ff4044420075ea */ /* 0x0005e2000b80004a */
[----:B------:R-:W-:-:S02]  /*4100*/  UIADD3.64 UR58, UPT, UPT, UR12, 0x280, URZ ;  /* 0x000002800c3a7897 */ /* 0x000fc4000fffe0ff */
[----:B------:R-:W-:Y:S02]  /*4110*/  UIADD3.64 UR70, UPT, UPT, UR14, 0x202, URZ ;  /* 0x000002020e467897 */ /* 0x000fe4000fffe0ff */
[----:B------:R-:W-:Y:S02]  /*4120*/  UIADD3.64 UR54, UPT, UPT, UR12, 0x300, URZ ;  /* 0x000003000c367897 */ /* 0x000fe4000fffe0ff */
[----:B0-----:R-:W-:Y:S02]  /*4130*/  UIADD3.64 UR62, UPT, UPT, UR14, 0x4, URZ ;  /* 0x000000040e3e7897 */ /* 0x001fe4000fffe0ff */
[----:B-1----:R-:W-:Y:S02]  /*4140*/  UIADD3.64 UR44, UPT, UPT, UR14, 0x1fe, URZ ;  /* 0x000001fe0e2c7897 */ /* 0x002fe4000fffe0ff */
[----:B------:R-:W-:Y:S02]  /*4150*/  UIADD3.64 UR76, UPT, UPT, UR14, 0x204, URZ ;  /* 0x000002040e4c7897 */ /* 0x000fe4000fffe0ff */
[----:B------:R-:W-:-:S02]  /*4160*/  UIADD3.64 UR48, UPT, UPT, UR12, 0x380, URZ ;  /* 0x000003800c307897 */ /* 0x000fc4000fffe0ff */
[----:B------:R-:W-:Y:S01]  /*4170*/  UIADD3.64 UR42, UPT, UPT, UR12, 0x400, URZ ;  /* 0x000004000c2a7897 */ /* 0x000fe2000fffe0ff */
[----:B------:R0:W-:Y:S01]  /*4180*/  UTCHMMA gdesc[UR60], gdesc[UR62], tmem[UR74], tmem[UR56], idesc[UR57], UPT ;  /* 0x00ff383e3c0075ea */ /* 0x0001e2000b80004a */
[----:B------:R-:W-:Y:S01]  /*4190*/  UIADD3.64 UR36, UPT, UPT, UR12, 0x480, URZ ;  /* 0x000004800c247897 */ /* 0x000fe2000fffe0ff */
[----:B------:R1:W-:Y:S01]  /*41a0*/  UTCHMMA gdesc[UR50], gdesc[UR44], tmem[UR74], tmem[UR38], idesc[UR39], UPT ;  /* 0x00ff262c320075ea */ /* 0x0003e2000b80004a */
[----:B------:R-:W-:Y:S01]  /*41b0*/  UIADD3.64 UR30, UPT, UPT, UR12, 0x500, URZ ;  /* 0x000005000c1e7897 */ /* 0x000fe2000fffe0ff */
[----:B--2---:R-:W-:Y:S01]  /*41c0*/  UMOV UR68, 0x0 ;  /* 0x0000000000447882 */ /* 0x004fe20000000000 */
[----:B------:R-:W-:Y:S01]  /*41d0*/  UMOV UR69, 0x4108010 ;  /* 0x0410801000457882 */ /* 0x000fe20000000000 */
[----:B------:R-:W-:Y:S01]  /*41e0*/  UIADD3.64 UR26, UPT, UPT, UR12, 0x580, URZ ;  /* 0x000005800c1a7897 */ /* 0x000fe2000fffe0ff */
[----:B------:R2:W-:Y:S01]  /*41f0*/  UTCHMMA gdesc[UR32], gdesc[UR72], tmem[UR74], tmem[UR68], idesc[UR69], UPT ;  /* 0x00ff4448200075ea */ /* 0x0005e2000b80004a */
[----:B------:R-:W-:Y:S02]  /*4200*/  UIADD3.64 UR64, UPT, UPT, UR14, 0x5fe, URZ ;  /* 0x000005fe0e407897 */ /* 0x000fe4000fffe0ff */
[----:B0-----:R-:W-:-:S02]  /*4210*/  UIADD3.64 UR62, UPT, UPT, UR14, 0x3fe, URZ ;  /* 0x000003fe0e3e7897 */ /* 0x001fc4000fffe0ff */
[----:B------:R-:W-:Y:S02]  /*4220*/  UIADD3.64 UR60, UPT, UPT, UR14, 0x400, URZ ;  /* 0x000004000e3c7897 */ /* 0x000fe4000fffe0ff */
[----:B------:R-:W-:Y:S02]  /*4230*/  UIADD3.64 UR56, UPT, UPT, UR14, 0x402, URZ ;  /* 0x000004020e387897 */ /* 0x000fe4000fffe0ff */
[----:B-1----:R-:W-:Y:S02]  /*4240*/  UIADD3.64 UR38, UPT, UPT, UR14, 0x404, URZ ;  /* 0x000004040e267897 */ /* 0x002fe4000fffe0ff */
[----:B------:R-:W-:Y:S02]  /*4250*/  UIADD3.64 UR22, UPT, UPT, UR12, 0x600, URZ ;  /* 0x000006000c167897 */ /* 0x000fe4000fffe0ff */
[----:B------:R-:W-:Y:S01]  /*4260*/  UIADD3.64 UR66, UPT, UPT, UR14, 0x600, URZ ;  /* 0x000006000e427897 */ /* 0x000fe2000fffe0ff */
[----:B------:R-:W-:Y:S01]  /*4270*/  UMOV UR50, 0x0 ;  /* 0x0000000000327882 */ /* 0x000fe20000000000 */
[----:B------:R-:W-:Y:S01]  /*4280*/  UMOV UR51, 0x4108010 ;  /* 0x0410801000337882 */ /* 0x000fe20000000000 */
[----:B------:R-:W-:Y:S01]  /*4290*/  UIADD3.64 UR18, UPT, UPT, UR12, 0x680, URZ ;  /* 0x000006800c127897 */ /* 0x000fe2000fffe0ff */
[----:B------:R0:W-:Y:S01]  /*42a0*/  UTCHMMA gdesc[UR58], gdesc[UR70], tmem[UR74], tmem[UR50], idesc[UR51], UPT ;  /* 0x00ff32463a0075ea */ /* 0x0001e2000b80004a */
[----:B--2---:R-:W-:Y:S01]  /*42b0*/  UIADD3.64 UR68, UPT, UPT, UR14, 0x602, URZ ;  /* 0x000006020e447897 */ /* 0x004fe2000fffe0ff */
[----:B------:R-:W-:Y:S01]  /*42c0*/  UMOV UR44, 0x0 ;  /* 0x00000000002c7882 */ /* 0x000fe20000000000 */
[----:B------:R-:W-:Y:S01]  /*42d0*/  UMOV UR45, 0x4108010 ;  /* 0x04108010002d7882 */ /* 0x000fe20000000000 */
[----:B------:R-:W-:Y:S01]  /*42e0*/  UIADD3.64 UR12, UPT, UPT, UR12, 0x700, URZ ;  /* 0x000007000c0c7897 */ /* 0x000fe2000fffe0ff */
[----:B------:R0:W-:Y:S01]  /*42f0*/  UTCHMMA gdesc[UR54], gdesc[UR76], tmem[UR74], tmem[UR44], idesc[UR45], UPT ;  /* 0x00ff2c4c360075ea */ /* 0x0001e2000b80004a */
[----:B------:R-:W-:Y:S01]  /*4300*/  UIADD3.64 UR14, UPT, UPT, UR14, 0x604, URZ ;  /* 0x000006040e0e7897 */ /* 0x000fe2000fffe0ff */
[----:B------:R0:W-:Y:S01]  /*4310*/  UTCHMMA gdesc[UR48], gdesc[UR62], tmem[UR74], tmem[UR52], idesc[UR53], UPT ;  /* 0x00ff343e300075ea */ /* 0x0001e2000b80004a */
[----:B------:R-:W-:Y:S01]  /*4320*/  UMOV UR40, 0x0 ;  /* 0x0000000000287882 */ /* 0x000fe20000000000 */
[----:B------:R-:W-:Y:S01]  /*4330*/  UMOV UR41, 0x4108010 ;  /* 0x0410801000297882 */ /* 0x000fe20000000000 */
[----:B------:R-:W-:Y:S01]  /*4340*/  UMOV UR34, 0x0 ;  /* 0x0000000000227882 */ /* 0x000fe20000000000 */
[----:B------:R-:W-:Y:S01]  /*4350*/  UMOV UR35, 0x4108010 ;  /* 0x0410801000237882 */ /* 0x000fe20000000000 */
[----:B------:R0:W-:Y:S01]  /*4360*/  UTCHMMA gdesc[UR42], gdesc[UR60], tmem[UR74], tmem[UR46], idesc[UR47], UPT ;  /* 0x00ff2e3c2a0075ea */ /* 0x0001e2000b80004a */
        /* <DEDUP_REMOVED lines=12> */
[----:B------:R0:W-:Y:S01]  /*4430*/  UTCHMMA gdesc[UR18], gdesc[UR68], tmem[UR74], tmem[UR20], idesc[UR21], UPT ;  /* 0x00ff1444120075ea */ /* 0x0001e2000b80004a */
[----:B------:R0:W-:Y:S01]  /*4440*/  UTCHMMA gdesc[UR12], gdesc[UR14], tmem[UR74], tmem[UR16], idesc[UR17], UPT ;  /* 0x00ff100e0c0075ea */ /* 0x0001e2000b80004a */
[----:B------:R0:W-:Y:S01]  /*4450*/  UTCBAR [UR11], URZ ;  /* 0x000000ff0b0073e9 */ /* 0x0001e200080000ff */
[----:B------:R-:W-:Y:S01]  /*4460*/  NOP ;  /* 0x0000000000007918 */ /* 0x000fe20000000000 */
.L_x_6:
[----:B------:R-:W-:Y:S05]  /*4470*/  @!P1 BRA `(.L_x_7) ;  /* 0x0000000000089947 */ /* 0x000fea0003800000 */
[----:B------:R-:W1:Y:S02]  /*4480*/  SYNCS.PHASECHK.TRANS64.TRYWAIT P2, [UR4+0x10000], RZ ;  /* 0x010000ffff0075a7 */ /* 0x000e640008041104 */
[----:B-1----:R-:W-:Y:S05]  /*4490*/  @!P2 BRA `(.L_x_8) ;  /* 0x0000009800eca947 */ /* 0x002fea0003800000 */
.L_x_7:
[----:B------:R-:W2:Y:S01]  /*44a0*/  LDL R4, [R1+0x13c] ;  /* 0x00013c0001047983 */ /* 0x000ea20000100800 */
[----:B------:R-:W1:Y:S01]  /*44b0*/  LDC.64 R70, c[0x0][0x390] ;  /* 0x0000e400ff467b82 */ /* 0x000e620000000a00 */
[----:B------:R-:W-:Y:S01]  /*44c0*/  PRMT R116, RZ, 0x7610, R116 ;  /* 0x00007610ff747816 */ /* 0x000fe20000000074 */
[----:B------:R-:W3:Y:S01]  /*44d0*/  S2R R117, SR_TID.X ;  /* 0x0000000000757919 */ /* 0x000ee20000002100 */
[----:B------:R-:W-:Y:S02]  /*44e0*/  PRMT R66, RZ, 0x7610, R66 ;  /* 0x00007610ff427816 */ /* 0x000fe40000000042 */
[----:B------:R-:W-:Y:S01]  /*44f0*/  PRMT R64, RZ, 0x7610, R64 ;  /* 0x00007610ff407816 */ /* 0x000fe20000000040 */
[----:B------:R-:W4:Y:S02]  /*4500*/  S2R R24, SR_CTAID.X ;  /* 0x0000000000187919 */ /* 0x000f240000002500 */
[----:B------:R-:W0:Y:S01]  /*4510*/  LDC R34, c[0x0][0x3d8] ;  /* 0x0000f600ff227b82 */ /* 0x000e220000000800 */
[----:B------:R-:W-:-:S07]  /*4520*/  PRMT R62, RZ, 0x7610, R62 ;  /* 0x00007610ff3e7816 */ /* 0x000fce000000003e */
[----:B------:R-:W-:Y:S01]  /*4530*/  BAR.SYNC.DEFER_BLOCKING 0x0 ;  /* 0x0000000000007b1d */ /* 0x000fe20000010000 */
[----:B------:R-:W-:Y:S02]  /*4540*/  PRMT R60, RZ, 0x7610, R60 ;  /* 0x00007610ff3c7816 */ /* 0x000fe4000000003c */
[----:B------:R-:W-:Y:S02]  /*4550*/  PRMT R58, RZ, 0x7610, R58 ;  /* 0x00007610ff3a7816 */ /* 0x000fe4000000003a */
[----:B------:R-:W-:-:S03]  /*4560*/  PRMT R56, RZ, 0x7610, R56 ;  /* 0x00007610ff387816 */ /* 0x000fc60000000038 */
[----:B------:R-:W0:Y:S01]  /*4570*/  LDC R35, c[0x0][0x3d8] ;  /* 0x0000f600ff237b82 */ /* 0x000e220000000800 */
[----:B------:R-:W-:Y:S01]  /*4580*/  PRMT R54, RZ, 0x7610, R54 ;  /* 0x00007610ff367816 */ /* 0x000fe20000000036 */
[----:B------:R-:W-:Y:S01]  /*4590*/  STL [R1+0x170], R212 ;  /* 0x000170d401007387 */ /* 0x000fe20000100800 */
[----:B------:R-:W-:Y:S02]  /*45a0*/  PRMT R52, RZ, 0x7610, R52 ;  /* 0x00007610ff347816 */ /* 0x000fe40000000034 */
[----:B------:R-:W-:Y:S01]  /*45b0*/  PRMT R50, RZ, 0x7610, R50 ;  /* 0x00007610ff327816 */ /* 0x000fe20000000032 */
[----:B------:R-:W-:Y:S01]  /*45c0*/  STL [R1+0x16c], R211 ;  /* 0x00016cd301007387 */ /* 0x000fe20000100800 */
[----:B------:R-:W-:Y:S01]  /*45d0*/  PRMT R48, RZ, 0x7610, R48 ;  /* 0x00007610ff307816 */ /* 0x000fe20000000030 */
[----:B------:R-:W0:Y:S01]  /*45e0*/  LDC R37, c[0x0][0x3d8] ;  /* 0x0000f600ff257b82 */ /* 0x000e220000000800 */
[----:B------:R-:W-:Y:S01]  /*45f0*/  PRMT R46, RZ, 0x7610, R46 ;  /* 0x00007610ff2e7816 */ /* 0x000fe2000000002e */
[----:B------:R-:W-:Y:S01]  /*4600*/  STL [R1+0x168], R210 ;  /* 0x000168d201007387 */ /* 0x000fe20000100800 */
[----:B------:R-:W-:-:S03]  /*4610*/  PRMT R44, RZ, 0x7610, R44 ;  /* 0x00007610ff2c7816 */ /* 0x000fc6000000002c */
[----:B------:R-:W-:Y:S02]  /*4620*/  STL [R1+0x164], R161 ;  /* 0x000164a101007387 */ /* 0x000fe40000100800 */
[----:B------:R-:W0:Y:S01]  /*4630*/  LDC R38, c[0x0][0x3d8] ;  /* 0x0000f600ff267b82 */ /* 0x000e220000000800 */
[C---:B---3--:R-:W-:Y:S01]  /*4640*/  LOP3.LUT R21, R117.reuse, 0xf, RZ, 0xc0, !PT ;  /* 0x0000000f75157812 */ /* 0x048fe200078ec0ff */
[----:B------:R-:W-:Y:S01]  /*4650*/  STL [R1+0x160], R160 ;  /* 0x000160a001007387 */ /* 0x000fe20000100800 */
[C---:B------:R-:W-:Y:S02]  /*4660*/  LOP3.LUT R22, R117.reuse, 0x60, RZ, 0xc0, !PT ;  /* 0x0000006075167812 */ /* 0x040fe400078ec0ff */
[----:B------:R-:W-:Y:S01]  /*4670*/  LOP3.LUT R23, R117, 0x80, RZ, 0xc0, !PT ;  /* 0x0000008075177812 */ /* 0x000fe200078ec0ff */
[----:B----4-:R-:W-:Y:S01]  /*4680*/  IMAD.SHL.U32 R24, R24, 0x40, RZ ;  /* 0x0000004018187824 */ /* 0x010fe200078e00ff */
[----:B------:R-:W-:Y:S01]  /*4690*/  LEA.HI R21, R22, R21, RZ, 0x1f ;  /* 0x0000001516157211 */ /* 0x000fe200078ff8ff */
[----:B------:R-:W-:Y:S01]  /*46a0*/  STL [R1+0x15c], R159 ;  /* 0x00015c9f01007387 */ /* 0x000fe20000100800 */
[----:B------:R-:W-:Y:S01]  /*46b0*/  SHF.R.U32.HI R23, RZ, 0x2, R23 ;  /* 0x00000002ff177819 */ /* 0x000fe20000011617 */
[----:B------:R-:W3:Y:S02]  /*46c0*/  @!P0 SYNCS.CCTL.IV [UR4+0x10000] ;  /* 0x01000000ff0089b1 */ /* 0x000ee40008000004 */
[----:B------:R-:W-:Y:S01]  /*46d0*/  IMAD.IADD R69, R24, 0x1, R21 ;  /* 0x0000000118457824 */ /* 0x000fe200078e0215 */
[----:B------:R-:W-:Y:S01]  /*46e0*/  LOP3.LUT R32, R23, 0x10, R117, 0xf8, !PT ;  /* 0x0000001017207812 */ /* 0x000fe200078ef875 */
[----:B------:R-:W-:Y:S03]  /*46f0*/  STL [R1+0x158], R158 ;  /* 0x0001589e01007387 */ /* 0x000fe60000100800 */
[CC--:B------:R-:W-:Y:S01]  /*4700*/  ISETP.GT.AND P3, PT, R69.reuse, R32.reuse, PT ;  /* 0x000000204500720c */ /* 0x0c0fe20003f64270 */
[----:B------:R-:W-:Y:S01]  /*4710*/  STL [R1+0x154], R156 ;  /* 0x0001549c01007387 */ /* 0x000fe20000100800 */
[----:B------:R-:W-:Y:S01]  /*4720*/  LOP3.LUT R22, R32, 0x2, RZ, 0xfc, !PT ;  /* 0x0000000220167812 */ /* 0x000fe200078efcff */
[----:B------:R-:W4:Y:S01]  /*4730*/  LDC R39, c[0x0][0x3d8] ;  /* 0x0000f600ff277b82 */ /* 0x000f220000000800 */
[C---:B------:R-:W-:Y:S01]  /*4740*/  ISETP.GE.AND P4, PT, R69.reuse, R32, PT ;  /* 0x000000204500720c */ /* 0x040fe20003f86270 */
[----:B------:R-:W-:Y:S01]  /*4750*/  STL [R1+0x150], R68 ;  /* 0x0001504401007387 */ /* 0x000fe20000100800 */
[----:B------:R-:W-:-:S02]  /*4760*/  ISETP.GE.AND P2, PT, R69, R22, PT ;  /* 0x000000164500720c */ /* 0x000fc40003f46270 */
[C---:B------:R-:W-:Y:S01]  /*4770*/  LOP3.LUT R22, R32.reuse, 0x3, RZ, 0xfc, !PT ;  /* 0x0000000320167812 */ /* 0x040fe200078efcff */
[----:B------:R-:W-:Y:S01]  /*4780*/  STL [R1+0x14c], R3 ;  /* 0x00014c0301007387 */ /* 0x000fe20000100800 */
[----:B------:R-:W-:Y:S01]  /*4790*/  LOP3.LUT R24, R32, 0x4, RZ, 0xfc, !PT ;  /* 0x0000000420187812 */ /* 0x000fe200078efcff */
[----:B------:R-:W0:Y:S02]  /*47a0*/  LDC R40, c[0x0][0x3d8] ;  /* 0x0000f600ff287b82 */ /* 0x000e240000000800 */
[----:B------:R1:W-:Y:S02]  /*47b0*/  STL [R1+0x148], R2 ;  /* 0x0001480201007387 */ /* 0x0003e40000100800 */
[----:B-1----:R-:W1:Y:S01]  /*47c0*/  S2R R2, SR_CTAID.Y ;  /* 0x0000000000027919 */ /* 0x002e620000002600 */
[----:B0-2---:R-:W-:-:S13]  /*47d0*/  R2UR UR11, R4 ;  /* 0x00000000040b72ca */ /* 0x005fda00000e0000 */
[----:B------:R-:W-:Y:S01]  /*47e0*/  LDTM.16dp32bit_t0_t15.x16 R4, tmem[UR11] ;  /* 0x0000000b000479ee */ /* 0x000fe20008a00000 */
[----:B------:R-:W0:Y:S01]  /*47f0*/  LDTM.16dp32bit_t16_t31.x16 R4, tmem[UR11+0x10] ;  /* 0x0000100b000479ee */ /* 0x000e220008a20000 */
[----:B------:R-:W-:Y:S01]  /*4800*/  NOP ;  /* 0x0000000000007918 */ /* 0x000fe20000000000 */
[-C--:B0-----:R-:W-:Y:S01]  /*4810*/  FMUL R5, R5, R42.reuse ;  /* 0x0000002a05057220 */ /* 0x081fe20000400000 */
[-C--:B------:R-:W-:Y:S01]  /*4820*/  FMUL R4, R4, R42.reuse ;  /* 0x0000002a04047220 */ /* 0x080fe20000400000 */
[-C--:B------:R-:W-:Y:S01]  /*4830*/  FMUL R6, R6, R42.reuse ;  /* 0x0000002a06067220 */ /* 0x080fe20000400000 */
[-C--:B------:R-:W-:Y:S01]  /*4840*/  FMUL R7, R7, R42.reuse ;  /* 0x0000002a07077220 */ /* 0x080fe20000400000 */
[-C--:B------:R-:W-:Y:S01]  /*4850*/  FMUL R9, R9, R42.reuse ;  /* 0x0000002a09097220 */ /* 0x080fe20000400000 */
[----:B------:R-:W-:Y:S01]  /*4860*/  FSEL R28, R5, -INF , P3 ;  /* 0xff800000051c7808 */ /* 0x000fe20001800000 */
[-C--:B------:R-:W-:Y:S01]  /*4870*/  FMUL R10, R10, R42.reuse ;  /* 0x0000002a0a0a7220 */ /* 0x080fe20000400000 */
[----:B------:R-:W0:Y:S01]  /*4880*/  LDC R5, c[0x0][0x3d8] ;  /* 0x0000f600ff057b82 */ /* 0x000e220000000800 */
[----:B------:R-:W-:Y:S01]  /*4890*/  FSEL R29, R4, -INF , P4 ;  /* 0xff800000041d7808 */ /* 0x000fe20002000000 */
[-C--:B------:R-:W-:Y:S01]  /*48a0*/  FMUL R12, R12, R42.reuse ;  /* 0x0000002a0c0c7220 */ /* 0x080fe20000400000 */
[----:B------:R-:W-:Y:S01]  /*48b0*/  LOP3.LUT R4, R32, 0x5, RZ, 0xfc, !PT ;  /* 0x0000000520047812 */ /* 0x000fe200078efcff */
[-C--:B------:R-:W-:Y:S01]  /*48c0*/  FMUL R13, R13, R42.reuse ;  /* 0x0000002a0d0d7220 */ /* 0x080fe20000400000 */
[----:B------:R-:W-:Y:S01]  /*48d0*/  FSEL R27, R6, -INF , P2 ;  /* 0xff800000061b7808 */ /* 0x000fe20001000000 */
[----:B------:R-:W-:Y:S01]  /*48e0*/  FMUL R8, R8, R42 ;  /* 0x0000002a08087220 */ /* 0x000fe20000400000 */
[----:B------:R-:W-:Y:S01]  /*48f0*/  ISETP.GE.AND P4, PT, R69, R22, PT ;  /* 0x000000164500720c */ /* 0x000fe20003f86270 */
[----:B------:R-:W-:Y:S01]  /*4900*/  FMUL R11, R11, R42 ;  /* 0x0000002a0b0b7220 */ /* 0x000fe20000400000 */
[----:B------:R-:W-:-:S02]  /*4910*/  ISETP.GE.AND P2, PT, R69, R4, PT ;  /* 0x000000044500720c */ /* 0x000fc40003f46270 */
[C---:B------:R-:W-:Y:S02]  /*4920*/  LOP3.LUT R4, R32.reuse, 0x6, RZ, 0xfc, !PT ;  /* 0x0000000620047812 */ /* 0x040fe400078efcff */
[----:B------:R-:W-:Y:S01]  /*4930*/  FSEL R26, R7, -INF , P4 ;  /* 0xff800000071a7808 */ /* 0x000fe20002000000 */
[----:B------:R-:W-:Y:S01]  /*4940*/  FMUL R7, R19, R42 ;  /* 0x0000002a13077220 */ /* 0x000fe20000400000 */
[C---:B------:R-:W-:Y:S02]  /*4950*/  ISETP.GE.AND P4, PT, R69.reuse, R4, PT ;  /* 0x000000044500720c */ /* 0x040fe40003f86270 */
[----:B------:R-:W-:Y:S02]  /*4960*/  LOP3.LUT R4, R32, 0x8, RZ, 0xfc, !PT ;  /* 0x0000000820047812 */ /* 0x000fe400078efcff */
[----:B------:R-:W-:Y:S02]  /*4970*/  ISETP.GE.AND P3, PT, R69, R24, PT ;  /* 0x000000184500720c */ /* 0x000fe40003f66270 */
[----:B------:R-:W-:Y:S01]  /*4980*/  FSEL R24, R9, -INF , P2 ;  /* 0xff80000009187808 */ /* 0x000fe20001000000 */
[----:B------:R-:W-:Y:S01]  /*4990*/  FMUL R9, R17, R42 ;  /* 0x0000002a11097220 */ /* 0x000fe20000400000 */
[----:B------:R-:W-:Y:S01]  /*49a0*/  ISETP.GE.AND P2, PT, R69, R4, PT ;  /* 0x000000044500720c */ /* 0x000fe20003f46270 */
[----:B0-----:R-:W-:Y:S01]  /*49b0*/  IMAD R41, R30, R5, RZ ;  /* 0x000000051e297224 */ /* 0x001fe200078e02ff */
[----:B------:R-:W-:-:S02]  /*49c0*/  LOP3.LUT R4, R32, 0x9, RZ, 0xfc, !PT ;  /* 0x0000000920047812 */ /* 0x000fc400078efcff */
[----:B------:R-:W-:Y:S01]  /*49d0*/  FSEL R23, R10, -INF , P4 ;  /* 0xff8000000a177808 */ /* 0x000fe20002000000 */
[----:B------:R-:W-:Y:S01]  /*49e0*/  IMAD R43, R5, 0x4, R41 ;  /* 0x00000004052b7824 */ /* 0x000fe200078e0229 */
[----:B------:R-:W-:Y:S01]  /*49f0*/  ISETP.GE.AND P4, PT, R69, R4, PT ;  /* 0x000000044500720c */ /* 0x000fe20003f86270 */
[-C--:B------:R-:W-:Y:S01]  /*4a00*/  FMUL R10, R16, R42.reuse ;  /* 0x0000002a100a7220 */ /* 0x080fe20000400000 */
[----:B------:R-:W-:Y:S01]  /*4a10*/  LOP3.LUT R4, R32, 0xb, RZ, 0xfc, !PT ;  /* 0x0000000b20047812 */ /* 0x000fe200078efcff */
[----:B------:R-:W-:Y:S01]  /*4a20*/  IMAD R45, R5, 0x4, R43 ;  /* 0x00000004052d7824 */ /* 0x000fe200078e022b */
[----:B------:R-:W-:Y:S01]  /*4a30*/  FSEL R21, R12, -INF , P2 ;  /* 0xff8000000c157808 */ /* 0x000fe20001000000 */
[----:B------:R-:W-:Y:S01]  /*4a40*/  FMUL R12, R14, R42 ;  /* 0x0000002a0e0c7220 */ /* 0x000fe20000400000 */
[----:B------:R-:W-:Y:S01]  /*4a50*/  ISETP.GE.AND P2, PT, R69, R4, PT ;  /* 0x000000044500720c */ /* 0x000fe20003f46270 */
[----:B------:R-:W-:Y:S01]  /*4a60*/  IMAD R47, R5, 0x4, R45 ;  /* 0x00000004052f7824 */ /* 0x000fe200078e022d */
[----:B------:R-:W-:-:S02]  /*4a70*/  LOP3.LUT R4, R32, 0xc, RZ, 0xfc, !PT ;  /* 0x0000000c20047812 */ /* 0x000fc400078efcff */
[----:B------:R-:W-:Y:S01]  /*4a80*/  LOP3.LUT R6, R32, 0x7, RZ, 0xfc, !PT ;  /* 0x0000000720067812 */ /* 0x000fe200078efcff */
[----:B------:R-:W-:Y:S01]  /*4a90*/  IMAD R49, R5, 0x4, R47 ;  /* 0x0000000405317824 */ /* 0x000fe200078e022f */
[----:B------:R-:W-:Y:S02]  /*4aa0*/  FSEL R13, R13, -INF , P4 ;  /* 0xff8000000d0d7808 */ /* 0x000fe40002000000 */
[----:B------:R-:W-:Y:S01]  /*4ab0*/  ISETP.GE.AND P4, PT, R69, R4, PT ;  /* 0x000000044500720c */ /* 0x000fe20003f86270 */
[----:B------:R-:W-:Y:S01]  /*4ac0*/  IMAD R19, R5, 0x4, R49 ;  /* 0x0000000405137824 */ /* 0x000fe200078e0231 */
[----:B------:R-:W-:Y:S01]  /*4ad0*/  FSEL R25, R8, -INF , P3 ;  /* 0xff80000008197808 */ /* 0x000fe20001800000 */
[----:B------:R-:W-:Y:S01]  /*4ae0*/  FMUL R8, R18, R42 ;  /* 0x0000002a12087220 */ /* 0x000fe20000400000 */
[----:B------:R-:W-:Y:S01]  /*4af0*/  FMNMX3 R4, R29, R28, R27, !PT ;  /* 0x0000001c1d047276 */ /* 0x000fe2000780001b */
[----:B------:R-:W-:Y:S01]  /*4b00*/  IMAD R51, R5, 0x4, R19 ;  /* 0x0000000405337824 */ /* 0x000fe200078e0213 */
[----:B------:R-:W-:-:S02]  /*4b10*/  ISETP.GE.AND P3, PT, R69, R6, PT ;  /* 0x000000064500720c */ /* 0x000fc40003f66270 */
[----:B------:R-:W-:Y:S01]  /*4b20*/  LOP3.LUT R6, R32, 0xa, RZ, 0xfc, !PT ;  /* 0x0000000a20067812 */ /* 0x000fe200078efcff */
[----:B------:R-:W-:Y:S01]  /*4b30*/  IMAD R53, R5, 0x4, R51 ;  /* 0x0000000405357824 */ /* 0x000fe200078e0233 */
[----:B------:R-:W-:Y:S02]  /*4b40*/  FMNMX3 R4, R4, R26, R25, !PT ;  /* 0x0000001a04047276 */ /* 0x000fe40007800019 */
[----:B------:R-:W-:Y:S01]  /*4b50*/  FSEL R22, R11, -INF , P3 ;  /* 0xff8000000b167808 */ /* 0x000fe20001800000 */
[----:B------:R-:W-:Y:S01]  /*4b60*/  FMUL R11, R15, R42 ;  /* 0x0000002a0f0b7220 */ /* 0x000fe20000400000 */
[----:B------:R-:W-:Y:S01]  /*4b70*/  ISETP.GE.AND P3, PT, R69, R6, PT ;  /* 0x000000064500720c */ /* 0x000fe20003f66270 */
[----:B------:R-:W1:Y:S01]  /*4b80*/  LDC.64 R14, c[0x0][0x3d0] ;  /* 0x0000f400ff0e7b82 */ /* 0x000e620000000a00 */
[----:B------:R-:W-:Y:S01]  /*4b90*/  LOP3.LUT R6, R32, 0xd, RZ, 0xfc, !PT ;  /* 0x0000000d20067812 */ /* 0x000fe200078efcff */
[----:B------:R-:W-:Y:S01]  /*4ba0*/  IMAD R55, R5, 0x4, R53 ;  /* 0x0000000405377824 */ /* 0x000fe200078e0235 */
[----:B------:R-:W-:-:S02]  /*4bb0*/  FMNMX3 R4, R4, R24, R23, !PT ;  /* 0x0000001804047276 */ /* 0x000fc40007800017 */
[----:B------:R-:W-:Y:S01]  /*4bc0*/  FSEL R12, R12, -INF , P3 ;  /* 0xff8000000c0c7808 */ /* 0x000fe20001800000 */
[----:B------:R-:W-:Y:S01]  /*4bd0*/  IMAD R57, R5, 0x4, R55 ;  /* 0x0000000405397824 */ /* 0x000fe200078e0237 */
[----:B------:R-:W-:Y:S01]  /*4be0*/  ISETP.GE.AND P3, PT, R69, R6, PT ;  /* 0x000000064500720c */ /* 0x000fe20003f66270 */
[----:B------:R-:W0:Y:S01]  /*4bf0*/  LDC R42, c[0x0][0x3d8] ;  /* 0x0000f600ff2a7b82 */ /* 0x000e220000000800 */
[----:B------:R-:W-:Y:S01]  /*4c00*/  LOP3.LUT R6, R32, 0xe, RZ, 0xfc, !PT ;  /* 0x0000000e20067812 */ /* 0x000fe200078efcff */
[----:B------:R-:W-:Y:S01]  /*4c10*/  IMAD R59, R5, 0x4, R57 ;  /* 0x00000004053b7824 */ /* 0x000fe200078e0239 */
[----:B------:R-:W-:Y:S02]  /*4c20*/  FMNMX3 R4, R4, R22, R21, !PT ;  /* 0x0000001604047276 */ /* 0x000fe40007800015 */
[----:B------:R-:W-:Y:S01]  /*4c30*/  FSEL R11, R11, -INF , P2 ;  /* 0xff8000000b0b7808 */ /* 0x000fe20001000000 */
[----:B------:R-:W-:Y:S01]  /*4c40*/  IMAD R61, R5, 0x4, R59 ;  /* 0x00000004053d7824 */ /* 0x000fe200078e023b */
[----:B------:R-:W-:-:S02]  /*4c50*/  ISETP.GE.AND P2, PT, R69, R6, PT ;  /* 0x000000064500720c */ /* 0x000fc40003f46270 */
[----:B------:R-:W-:Y:S01]  /*4c60*/  LOP3.LUT R32, R32, 0xf, RZ, 0xfc, !PT ;  /* 0x0000000f20207812 */ /* 0x000fe200078efcff */
[C---:B------:R-:W-:Y:S01]  /*4c70*/  IMAD R63, R5.reuse, 0x4, R61 ;  /* 0x00000004053f7824 */ /* 0x040fe200078e023d */
[----:B------:R-:W-:Y:S02]  /*4c80*/  FSEL R10, R10, -INF , P4 ;  /* 0xff8000000a0a7808 */ /* 0x000fe40002000000 */
[----:B------:R-:W-:Y:S01]  /*4c90*/  FMNMX3 R4, R4, R13, R12, !PT ;  /* 0x0000000d04047276 */ /* 0x000fe2000780000c */
[----:B------:R-:W-:Y:S01]  /*4ca0*/  IMAD R65, R5, 0x4, R63 ;  /* 0x0000000405417824 */ /* 0x000fe200078e023f */
[----:B------:R-:W-:Y:S02]  /*4cb0*/  ISETP.GE.AND P4, PT, R69, R32, PT ;  /* 0x000000204500720c */ /* 0x000fe40003f86270 */
[----:B------:R-:W-:Y:S01]  /*4cc0*/  FSEL R9, R9, -INF , P3 ;  /* 0xff80000009097808 */ /* 0x000fe20001800000 */
[----:B------:R-:W2:Y:S01]  /*4cd0*/  LDC R32, c[0x0][0x3d8] ;  /* 0x0000f600ff207b82 */ /* 0x000ea20000000800 */
[----:B------:R-:W-:-:S02]  /*4ce0*/  FSEL R8, R8, -INF , P2 ;  /* 0xff80000008087808 */ /* 0x000fc40001000000 */
[----:B------:R-:W-:Y:S02]  /*4cf0*/  FMNMX3 R4, R4, R11, R10, !PT ;  /* 0x0000000b04047276 */ /* 0x000fe4000780000a */
[----:B------:R-:W-:Y:S02]  /*4d00*/  FSEL R7, R7, -INF , P4 ;  /* 0xff80000007077808 */ /* 0x000fe40002000000 */
[----:B------:R-:W-:Y:S02]  /*4d10*/  FMNMX3 R4, R4, R9, R8, !PT ;  /* 0x0000000904047276 */ /* 0x000fe40007800008 */
[----:B------:R-:W-:Y:S02]  /*4d20*/  LOP3.LUT R17, R117, 0xf, RZ, 0xc0, !PT ;  /* 0x0000000f75117812 */ /* 0x000fe400078ec0ff */
[----:B------:R-:W-:Y:S02]  /*4d30*/  FMNMX R16, R7, R4, !PT ;  /* 0x0000000407107209 */ /* 0x000fe40007800000 */
[----:B------:R-:W-:-:S02]  /*4d40*/  LOP3.LUT R4, R117, 0x60, RZ, 0xc0, !PT ;  /* 0x0000006075047812 */ /* 0x000fc400078ec0ff */
[C---:B------:R-:W-:Y:S01]  /*4d50*/  LOP3.LUT R6, R117.reuse, 0x3f, RZ, 0xc0, !PT ;  /* 0x0000003f75067812 */ /* 0x040fe200078ec0ff */
[----:B------:R-:W0:Y:S01]  /*4d60*/  SHFL.BFLY PT, R33, R16, 0x10, 0x1f ;  /* 0x0e001f0010217f89 */ /* 0x000e2200000e0000 */
[----:B------:R-:W-:Y:S01]  /*4d70*/  LEA.HI R226, R4, R17, RZ, 0x1f ;  /* 0x0000001104e27211 */ /* 0x000fe200078ff8ff */
[----:B-1----:R-:W-:Y:S01]  /*4d80*/  IMAD R4, R2, R14, RZ ;  /* 0x0000000e02047224 */ /* 0x002fe200078e02ff */
[C---:B------:R-:W-:Y:S01]  /*4d90*/  LOP3.LUT R18, R117.reuse, 0x1f, RZ, 0xc0, !PT ;  /* 0x0000001f75127812 */ /* 0x040fe200078ec0ff */
[----:B------:R-:W-:Y:S01]  /*4da0*/  IMAD R6, R6, R15, RZ ;  /* 0x0000000f06067224 */ /* 0x000fe200078e02ff */
[----:B------:R-:W-:Y:S01]  /*4db0*/  LOP3.LUT R17, R117, 0xff, RZ, 0xc0, !PT ;  /* 0x000000ff75117812 */ /* 0x000fe200078ec0ff */
[----:B------:R-:W-:Y:S01]  /*4dc0*/  IMAD.SHL.U32 R15, R4, 0x2, RZ ;  /* 0x00000002040f7824 */ /* 0x000fe200078e00ff */
[----:B------:R-:W-:Y:S01]  /*4dd0*/  ISETP.GE.U32.AND P2, PT, R18, 0x10, PT ;  /* 0x000000101200780c */ /* 0x000fe20003f46070 */
[----:B------:R-:W-:Y:S01]  /*4de0*/  IMAD.SHL.U32 R14, R6, 0x2, RZ ;  /* 0x00000002060e7824 */ /* 0x000fe200078e00ff */
[----:B------:R-:W-:Y:S01]  /*4df0*/  SHF.R.U32.HI R227, RZ, 0x5, R17 ;  /* 0x00000005ffe37819 */ /* 0x000fe20000011611 */
[----:B------:R-:W-:-:S03]  /*4e00*/  IMAD.HI R4, R4, 0x2, RZ ;  /* 0x0000000204047827 */ /* 0x000fc600078e02ff */
[----:B------:R-:W-:Y:S01]  /*4e10*/  IADD3 R70, P3, P4, R14, R70, R15 ;  /* 0x000000460e467210 */ /* 0x000fe20007c7e00f */
[----:B------:R-:W-:Y:S02]  /*4e20*/  IMAD R15, R5, 0x4, R65 ;  /* 0x00000004050f7824 */ /* 0x000fe400078e0241 */
[----:B------:R-:W-:-:S04]  /*4e30*/  IMAD.HI R6, R6, 0x2, RZ ;  /* 0x0000000206067827 */ /* 0x000fc800078e02ff */
[----:B------:R-:W-:Y:S01]  /*4e40*/  IMAD R67, R5, 0x4, R15 ;  /* 0x0000000405437824 */ /* 0x000fe200078e020f */
[----:B------:R-:W-:Y:S01]  /*4e50*/  IADD3.X R4, PT, PT, R6, R71, R4, P3, P4 ;  /* 0x0000004706047210 */ /* 0x000fe20001fe8404 */
[----:B------:R-:W-:Y:S01]  /*4e60*/  IMAD.SHL.U32 R226, R226, 0x8, RZ ;  /* 0x00000008e2e27824 */ /* 0x000fe200078e00ff */
[-C--:B------:R-:W-:Y:S01]  /*4e70*/  LEA R208, P4, R41, R70.reuse, 0x1 ;  /* 0x0000004629d07211 */ /* 0x080fe200078808ff */
[----:B------:R-:W-:Y:S01]  /*4e80*/  IMAD R71, R5, 0x4, R67 ;  /* 0x0000000405477824 */ /* 0x000fe200078e0243 */
[----:B------:R-:W-:Y:S02]  /*4e90*/  LEA R206, P3, R43, R70, 0x1 ;  /* 0x000000462bce7211 */ /* 0x000fe400078608ff */
[----:B------:R-:W-:Y:S01]  /*4ea0*/  LEA.HI.X.SX32 R209, R41, R4, 0x1, P4 ;  /* 0x0000000429d17211 */ /* 0x000fe200020f0eff */
[----:B------:R-:W-:Y:S01]  /*4eb0*/  IMAD R73, R5, 0x4, R71 ;  /* 0x0000000405497824 */ /* 0x000fe200078e0247 */
[----:B------:R-:W-:Y:S02]  /*4ec0*/  LEA R204, P4, R45, R70, 0x1 ;  /* 0x000000462dcc7211 */ /* 0x000fe400078808ff */
[----:B------:R-:W-:Y:S01]  /*4ed0*/  LEA.HI.X.SX32 R207, R43, R4, 0x1, P3 ;  /* 0x000000042bcf7211 */ /* 0x000fe200018f0eff */
[----:B------:R-:W-:Y:S01]  /*4ee0*/  IMAD R75, R5, 0x4, R73 ;  /* 0x00000004054b7824 */ /* 0x000fe200078e0249 */
[----:B------:R-:W-:-:S02]  /*4ef0*/  LEA R202, P3, R47, R70, 0x1 ;  /* 0x000000462fca7211 */ /* 0x000fc400078608ff */
[----:B------:R-:W-:Y:S01]  /*4f00*/  LEA.HI.X.SX32 R205, R45, R4, 0x1, P4 ;  /* 0x000000042dcd7211 */ /* 0x000fe200020f0eff */
        /* <DEDUP_REMOVED lines=47> */
[----:B------:R-:W-:Y:S02]  /*5200*/  LEA.HI.X.SX32 R171, R75, R4, 0x1, P4 ;  /* 0x000000044bab7211 */ /* 0x000fe400020f0eff */
        /* <DEDUP_REMOVED lines=9> */
[----:B------:R-:W-:Y:S02]  /*52a0*/  LEA.HI.X.SX32 R155, R81, R4, 0x1, P4 ;  /* 0x00000004519b7211 */ /* 0x000fe400020f0eff */
[----:B------:R-:W-:-:S02]  /*52b0*/  LEA R150, P4, R53, R70, 0x1 ;  /* 0x0000004635967211 */ /* 0x000fc400078808ff */
[----:B------:R-:W-:Y:S02]  /*52c0*/  LEA.HI.X.SX32 R153, R83, R4, 0x1, P3 ;  /* 0x0000000453997211 */ /* 0x000fe400018f0eff */
[----:B------:R-:W-:Y:S02]  /*52d0*/  LEA R148, P3, R55, R70, 0x1 ;  /* 0x0000004637947211 */ /* 0x000fe400078608ff */
[----:B------:R-:W-:Y:S02]  /*52e0*/  LEA.HI.X.SX32 R151, R53, R4, 0x1, P4 ;  /* 0x0000000435977211 */ /* 0x000fe400020f0eff */
[----:B0-----:R-:W-:Y:S02]  /*52f0*/  FMNMX R16, R16, R33, !PT ;  /* 0x0000002110107209 */ /* 0x001fe40007800000 */
[----:B------:R-:W-:Y:S01]  /*5300*/  LOP3.LUT R227, R226, 0x4, R227, 0xf8, !PT ;  /* 0x00000004e2e37812 */ /* 0x000fe200078ef8e3 */
[----:B------:R-:W0:Y:S01]  /*5310*/  LDC R33, c[0x0][0x3d8] ;  /* 0x0000f600ff217b82 */ /* 0x000e220000000800 */
[----:B------:R-:W-:-:S02]  /*5320*/  LEA R146, P4, R57, R70, 0x1 ;  /* 0x0000004639927211 */ /* 0x000fc400078808ff */
[----:B------:R-:W-:Y:S01]  /*5330*/  LEA.HI.X.SX32 R149, R55, R4, 0x1, P3 ;  /* 0x0000000437957211 */ /* 0x000fe200018f0eff */
[----:B---3--:R1:W-:Y:S01]  /*5340*/  @!P2 STS [R227+UR4+0x8000], R16 ;  /* 0x00800010e300a988 */ /* 0x0083e20008000804 */
[----:B------:R-:W-:Y:S02]  /*5350*/  LEA R144, P3, R59, R70, 0x1 ;  /* 0x000000463b907211 */ /* 0x000fe400078608ff */
[----:B------:R-:W-:Y:S02]  /*5360*/  LEA.HI.X.SX32 R147, R57, R4, 0x1, P4 ;  /* 0x0000000439937211 */ /* 0x000fe400020f0eff */
[----:B------:R-:W-:Y:S02]  /*5370*/  LEA R142, P4, R51, R70, 0x1 ;  /* 0x00000046338e7211 */ /* 0x000fe400078808ff */
[----:B------:R-:W-:Y:S02]  /*5380*/  LEA.HI.X.SX32 R145, R59, R4, 0x1, P3 ;  /* 0x000000043b917211 */ /* 0x000fe400018f0eff */
[----:B------:R-:W-:Y:S01]  /*5390*/  LEA R140, P3, R49, R70, 0x1 ;  /* 0x00000046318c7211 */ /* 0x000fe200078608ff */
[----:B-1----:R-:W-:Y:S01]  /*53a0*/  IMAD R16, R5, 0x4, R18 ;  /* 0x0000000405107824 */ /* 0x002fe200078e0212 */
[----:B------:R-:W-:-:S02]  /*53b0*/  LEA.HI.X.SX32 R143, R51, R4, 0x1, P4 ;  /* 0x00000004338f7211 */ /* 0x000fc400020f0eff */
[----:B------:R-:W-:Y:S01]  /*53c0*/  LEA R138, P4, R47, R70, 0x1 ;  /* 0x000000462f8a7211 */ /* 0x000fe200078808ff */
[----:B------:R-:W-:Y:S01]  /*53d0*/  IMAD R36, R5, 0x4, R16 ;  /* 0x0000000405247824 */ /* 0x000fe200078e0210 */
[----:B------:R-:W-:Y:S02]  /*53e0*/  LEA.HI.X.SX32 R141, R49, R4, 0x1, P3 ;  /* 0x00000004318d7211 */ /* 0x000fe400018f0eff */
[----:B------:R-:W-:Y:S01]  /*53f0*/  LEA R136, P3, R45, R70, 0x1 ;  /* 0x000000462d887211 */ /* 0x000fe200078608ff */
[----:B------:R-:W-:Y:S01]  /*5400*/  IMAD R6, R5, 0x4, R36 ;  /* 0x0000000405067824 */ /* 0x000fe200078e0224 */
[----:B------:R-:W-:Y:S02]  /*5410*/  LEA.HI.X.SX32 R139, R47, R4, 0x1, P4 ;  /* 0x000000042f8b7211 */ /* 0x000fe400020f0eff */
[----:B------:R-:W-:Y:S01]  /*5420*/  LEA R134, P4, R43, R70, 0x1 ;  /* 0x000000462b867211 */ /* 0x000fe200078808ff */
[----:B------:R-:W-:Y:S01]  /*5430*/  IMAD R14, R5, 0x4, R6 ;  /* 0x00000004050e7824 */ /* 0x000fe200078e0206 */
[----:B------:R-:W-:-:S02]  /*5440*/  LEA.HI.X.SX32 R137, R45, R4, 0x1, P3 ;  /* 0x000000042d897211 */ /* 0x000fc400018f0eff */
[----:B------:R-:W-:Y:S02]  /*5450*/  LEA R132, P3, R19, R70, 0x1 ;  /* 0x0000004613847211 */ /* 0x000fe400078608ff */
[----:B------:R-:W-:Y:S02]  /*5460*/  LEA.HI.X.SX32 R135, R43, R4, 0x1, P4 ;  /* 0x000000042b877211 */ /* 0x000fe400020f0eff */
[----:B------:R-:W-:Y:S02]  /*5470*/  LEA R130, P4, R15, R70, 0x1 ;  /* 0x000000460f827211 */ /* 0x000fe400078808ff */
[----:B------:R-:W-:Y:S01]  /*5480*/  LEA.HI.X.SX32 R133, R19, R4, 0x1, P3 ;  /* 0x0000000413857211 */ /* 0x000fe200018f0eff */
[----:B------:R-:W-:Y:S01]  /*5490*/  IMAD R19, R5, 0x4, R14 ;  /* 0x0000000405137824 */ /* 0x000fe200078e020e */
[----:B------:R-:W-:Y:S02]  /*54a0*/  LEA R128, P3, R41, R70, 0x1 ;  /* 0x0000004629807211 */ /* 0x000fe400078608ff */
[----:B------:R-:W-:Y:S01]  /*54b0*/  LEA.HI.X.SX32 R131, R15, R4, 0x1, P4 ;  /* 0x000000040f837211 */ /* 0x000fe200020f0eff */
[----:B------:R-:W-:Y:S01]  /*54c0*/  IMAD R15, R5, 0x4, R19 ;  /* 0x00000004050f7824 */ /* 0x000fe200078e0213 */
[----:B------:R-:W-:-:S02]  /*54d0*/  LEA R126, P4, R18, R70, 0x1 ;  /* 0x00000046127e7211 */ /* 0x000fc400078808ff */
[----:B------:R-:W-:Y:S02]  /*54e0*/  LEA.HI.X.SX32 R129, R41, R4, 0x1, P3 ;  /* 0x0000000429817211 */ /* 0x000fe400018f0eff */
[----:B------:R-:W-:Y:S02]  /*54f0*/  LEA R124, P3, R16, R70, 0x1 ;  /* 0x00000046107c7211 */ /* 0x000fe400078608ff */
[----:B------:R-:W-:Y:S01]  /*5500*/  LEA.HI.X.SX32 R127, R18, R4, 0x1, P4 ;  /* 0x00000004127f7211 */ /* 0x000fe200020f0eff */
[C---:B------:R-:W-:Y:S01]  /*5510*/  IMAD R18, R5.reuse, 0x4, R15 ;  /* 0x0000000405127824 */ /* 0x040fe200078e020f */
[----:B------:R-:W-:Y:S02]  /*5520*/  LEA R122, P4, R36, R70, 0x1 ;  /* 0x00000046247a7211 */ /* 0x000fe400078808ff */
[----:B------:R-:W-:Y:S01]  /*5530*/  LEA.HI.X.SX32 R125, R16, R4, 0x1, P3 ;  /* 0x00000004107d7211 */ /* 0x000fe200018f0eff */
[----:B------:R-:W-:Y:S01]  /*5540*/  IMAD R16, R5, 0x4, R18 ;  /* 0x0000000405107824 */ /* 0x000fe200078e0212 */
[----:B------:R-:W-:-:S02]  /*5550*/  LEA R120, P3, R6, R70, 0x1 ;  /* 0x0000004606787211 */ /* 0x000fc400078608ff */
        /* <DEDUP_REMOVED lines=9> */
[----:B------:R-:W-:Y:S01]  /*55f0*/  LEA R110, P3, R18, R70, 0x1 ;  /* 0x00000046126e7211 */ /* 0x000fe200078608ff */
[----:B------:R-:W1:Y:S01]  /*5600*/  LDC R19, c[0x0][0x3d8] ;  /* 0x0000f600ff137b82 */ /* 0x000e620000000800 */
[----:B------:R-:W-:Y:S01]  /*5610*/  LEA.HI.X.SX32 R113, R15, R4, 0x1, P4 ;  /* 0x000000040f717211 */ /* 0x000fe200020f0eff */
[----:B------:R-:W-:Y:S01]  /*5620*/  IMAD R15, R5, 0x4, R14 ;  /* 0x00000004050f7824 */ /* 0x000fe200078e020e */
[----:B------:R-:W-:Y:S02]  /*5630*/  LEA R108, P4, R16, R70, 0x1 ;  /* 0x00000046106c7211 */ /* 0x000fe400078808ff */
[----:B------:R-:W-:Y:S01]  /*5640*/  LEA.HI.X.SX32 R111, R18, R4, 0x1, P3 ;  /* 0x00000004126f7211 */ /* 0x000fe200018f0eff */
[----:B--2---:R-:W-:Y:S01]  /*5650*/  IMAD R5, R32, 0x4, R15 ;  /* 0x0000000420057824 */ /* 0x004fe200078e020f */
[----:B------:R-:W-:Y:S01]  /*5660*/  LEA R106, P3, R6, R70, 0x1 ;  /* 0x00000046066a7211 */ /* 0x000fe200078608ff */
[----:B------:R-:W2:Y:S01]  /*5670*/  LDC R18, c[0x0][0x3d8] ;  /* 0x0000f600ff127b82 */ /* 0x000ea20000000800 */
[----:B------:R-:W-:-:S02]  /*5680*/  LEA.HI.X.SX32 R109, R16, R4, 0x1, P4 ;  /* 0x00000004106d7211 */ /* 0x000fc400020f0eff */
[----:B------:R-:W-:Y:S02]  /*5690*/  LEA R104, P4, R14, R70, 0x1 ;  /* 0x000000460e687211 */ /* 0x000fe400078808ff */
[-C--:B------:R-:W-:Y:S01]  /*56a0*/  LEA.HI.X.SX32 R107, R6, R4.reuse, 0x1, P3 ;  /* 0x00000004066b7211 */ /* 0x080fe200018f0eff */
[----:B0-----:R-:W-:Y:S01]  /*56b0*/  IMAD R6, R33, 0x4, R5 ;  /* 0x0000000421067824 */ /* 0x001fe200078e0205 */
[----:B------:R-:W-:Y:S01]  /*56c0*/  LEA.HI.X.SX32 R105, R14, R4, 0x1, P4 ;  /* 0x000000040e697211 */ /* 0x000fe200020f0eff */
[----:B------:R-:W0:Y:S01]  /*56d0*/  LDC R16, c[0x0][0x3d8] ;  /* 0x0000f600ff107b82 */ /* 0x000e220000000800 */
[-C--:B------:R-:W-:Y:S01]  /*56e0*/  LEA R102, P3, R15, R70.reuse, 0x1 ;  /* 0x000000460f667211 */ /* 0x080fe200078608ff */
[----:B------:R-:W-:Y:S01]  /*56f0*/  IMAD R14, R34, 0x4, R6 ;  /* 0x00000004220e7824 */ /* 0x000fe200078e0206 */
[----:B------:R-:W-:Y:S02]  /*5700*/  LEA R100, P4, R5, R70, 0x1 ;  /* 0x0000004605647211 */ /* 0x000fe400078808ff */
[----:B------:R-:W-:-:S02]  /*5710*/  LEA.HI.X.SX32 R103, R15, R4, 0x1, P3 ;  /* 0x000000040f677211 */ /* 0x000fc400018f0eff */
[----:B------:R-:W-:Y:S01]  /*5720*/  LEA.HI.X.SX32 R101, R5, R4, 0x1, P4 ;  /* 0x0000000405657211 */ /* 0x000fe200020f0eff */
[----:B------:R-:W-:Y:S01]  /*5730*/  IMAD R5, R35, 0x4, R14 ;  /* 0x0000000423057824 */ /* 0x000fe200078e020e */
[-C--:B------:R-:W-:Y:S01]  /*5740*/  LEA R98, P3, R6, R70.reuse, 0x1 ;  /* 0x0000004606627211 */ /* 0x080fe200078608ff */
[----:B------:R-:W3:Y:S01]  /*5750*/  LDC R32, c[0x0][0x3d8] ;  /* 0x0000f600ff207b82 */ /* 0x000ee20000000800 */
[----:B------:R-:W-:Y:S02]  /*5760*/  LEA R96, P4, R14, R70, 0x1 ;  /* 0x000000460e607211 */ /* 0x000fe400078808ff */
[-C--:B------:R-:W-:Y:S01]  /*5770*/  LEA.HI.X.SX32 R99, R6, R4.reuse, 0x1, P3 ;  /* 0x0000000406637211 */ /* 0x080fe200018f0eff */
[----:B------:R-:W-:Y:S01]  /*5780*/  IMAD R6, R37, 0x4, R5 ;  /* 0x0000000425067824 */ /* 0x000fe200078e0205 */
[----:B------:R-:W-:Y:S02]  /*5790*/  LEA.HI.X.SX32 R97, R14, R4, 0x1, P4 ;  /* 0x000000040e617211 */ /* 0x000fe400020f0eff */
[----:B------:R-:W-:Y:S01]  /*57a0*/  ISETP.GE.U32.AND P3, PT, R17, 0x80, PT ;  /* 0x000000801100780c */ /* 0x000fe20003f66070 */
[----:B------:R-:W0:Y:S01]  /*57b0*/  LDC R14, c[0x0][0x3d8] ;  /* 0x0000f600ff0e7b82 */ /* 0x000e220000000800 */
[----:B------:R-:W-:-:S02]  /*57c0*/  LEA R94, P4, R5, R70, 0x1 ;  /* 0x00000046055e7211 */ /* 0x000fc400078808ff */
[----:B------:R-:W-:-:S05]  /*57d0*/  LEA R15, R17, UR4, 0x2 ;  /* 0x00000004110f7c11 */ /* 0x000fca000f8e10ff */
[----:B------:R-:W-:Y:S01]  /*57e0*/  BAR.SYNC.DEFER_BLOCKING 0x0 ;  /* 0x0000000000007b1d */ /* 0x000fe20000010000 */
[----:B------:R-:W-:Y:S01]  /*57f0*/  LEA.HI.X.SX32 R95, R5, R4, 0x1, P4 ;  /* 0x00000004055f7211 */ /* 0x000fe200020f0eff */
[----:B------:R-:W-:Y:S01]  /*5800*/  IMAD R5, R38, 0x4, R6 ;  /* 0x0000000426057824 */ /* 0x000fe200078e0206 */
[C---:B------:R-:W-:Y:S02]  /*5810*/  LEA R92, P4, R6.reuse, R70, 0x1 ;  /* 0x00000046065c7211 */ /* 0x040fe400078808ff */
[----:B------:R-:W-:Y:S02]  /*5820*/  PRMT R38, RZ, 0x7610, R38 ;  /* 0x00007610ff267816 */ /* 0x000fe40000000026 */
[----:B------:R-:W-:Y:S01]  /*5830*/  LEA.HI.X.SX32 R93, R6, R4, 0x1, P4 ;  /* 0x00000004065d7211 */ /* 0x000fe200020f0eff */
[----:B----4-:R-:W-:Y:S01]  /*5840*/  IMAD R6, R39, 0x4, R5 ;  /* 0x0000000427067824 */ /* 0x010fe200078e0205 */
[----:B------:R-:W-:Y:S02]  /*5850*/  LEA R90, P4, R5, R70, 0x1 ;  /* 0x00000046055a7211 */ /* 0x000fe400078808ff */
[----:B------:R-:W-:-:S02]  /*5860*/  PRMT R36, RZ, 0x7610, R36 ;  /* 0x00007610ff247816 */ /* 0x000fc40000000024 */
[----:B------:R-:W-:Y:S01]  /*5870*/  LEA.HI.X.SX32 R91, R5, R4, 0x1, P4 ;  /* 0x00000004055b7211 */ /* 0x000fe200020f0eff */
[----:B------:R-:W-:Y:S01]  /*5880*/  IMAD R5, R40, 0x4, R6 ;  /* 0x0000000428057824 */ /* 0x000fe200078e0206 */
[C---:B------:R-:W-:Y:S02]  /*5890*/  LEA R88, P4, R6.reuse, R70, 0x1 ;  /* 0x0000004606587211 */ /* 0x040fe400078808ff */
[----:B------:R-:W-:Y:S02]  /*58a0*/  PRMT R40, RZ, 0x7610, R40 ;  /* 0x00007610ff287816 */ /* 0x000fe40000000028 */
[----:B------:R-:W-:Y:S01]  /*58b0*/  LEA.HI.X.SX32 R89, R6, R4, 0x1, P4 ;  /* 0x0000000406597211 */ /* 0x000fe200020f0eff */
[----:B------:R-:W-:Y:S01]  /*58c0*/  IMAD R6, R42, 0x4, R5 ;  /* 0x000000042a067824 */ /* 0x000fe200078e0205 */
[C---:B------:R-:W-:Y:S02]  /*58d0*/  LEA R86, P4, R5.reuse, R70, 0x1 ;  /* 0x0000004605567211 */ /* 0x040fe400078808ff */
[----:B------:R-:W-:Y:S01]  /*58e0*/  PRMT R42, RZ, 0x7610, R42 ;  /* 0x00007610ff2a7816 */ /* 0x000fe2000000002a */
[----:B------:R-:W4:Y:S01]  /*58f0*/  @!P3 LDS R30, [R15+0x8000] ;  /* 0x008000000f1eb984 */ /* 0x000f220000000800 */
[----:B------:R-:W-:Y:S01]  /*5900*/  LEA.HI.X.SX32 R87, R5, R4, 0x1, P4 ;  /* 0x0000000405577211 */ /* 0x000fe200020f0eff */
[----:B0-----:R-:W-:Y:S01]  /*5910*/  IMAD R5, R14, 0x4, R6 ;  /* 0x000000040e057824 */ /* 0x001fe200078e0206 */
[----:B------:R-:W-:Y:S01]  /*5920*/  LEA R84, P4, R6, R70, 0x1 ;  /* 0x0000004606547211 */ /* 0x000fe200078808ff */
[----:B------:R-:W0:Y:S01]  /*5930*/  LDC R14, c[0x0][0x3d8] ;  /* 0x0000f600ff0e7b82 */ /* 0x000e220000000800 */
[----:B------:R-:W-:-:S02]  /*5940*/  PRMT R34, RZ, 0x7610, R34 ;  /* 0x00007610ff227816 */ /* 0x000fc40000000022 */
[----:B------:R-:W-:Y:S01]  /*5950*/  LEA.HI.X.SX32 R85, R6, R4, 0x1, P4 ;  /* 0x0000000406557211 */ /* 0x000fe200020f0eff */
[----:B------:R-:W-:Y:S01]  /*5960*/  IMAD R6, R16, 0x4, R5 ;  /* 0x0000000410067824 */ /* 0x000fe200078e0205 */
[C---:B------:R-:W-:Y:S02]  /*5970*/  LEA R82, P4, R5.reuse, R70, 0x1 ;  /* 0x0000004605527211 */ /* 0x040fe400078808ff */
[----:B------:R-:W-:Y:S01]  /*5980*/  PRMT R67, RZ, 0x7610, R67 ;  /* 0x00007610ff437816 */ /* 0x000fe20000000043 */
[----:B------:R-:W4:Y:S01]  /*5990*/  LDC R16, c[0x0][0x3d8] ;  /* 0x0000f600ff107b82 */ /* 0x000f220000000800 */
[----:B------:R-:W-:Y:S01]  /*59a0*/  LEA.HI.X.SX32 R83, R5, R4, 0x1, P4 ;  /* 0x0000000405537211 */ /* 0x000fe200020f0eff */
[----:B--2---:R-:W-:Y:S01]  /*59b0*/  IMAD R5, R18, 0x4, R6 ;  /* 0x0000000412057824 */ /* 0x004fe200078e0206 */
[----:B------:R-:W-:Y:S02]  /*59c0*/  LEA R80, P4, R6, R70, 0x1 ;  /* 0x0000004606507211 */ /* 0x000fe400078808ff */
[----:B------:R-:W-:-:S02]  /*59d0*/  PRMT R65, RZ, 0x7610, R65 ;  /* 0x00007610ff417816 */ /* 0x000fc40000000041 */
[----:B------:R-:W-:Y:S01]  /*59e0*/  LEA.HI.X.SX32 R81, R6, R4, 0x1, P4 ;  /* 0x0000000406517211 */ /* 0x000fe200020f0eff */
[----:B-1----:R-:W-:Y:S01]  /*59f0*/  IMAD R6, R19, 0x4, R5 ;  /* 0x0000000413067824 */ /* 0x002fe200078e0205 */
[C---:B------:R-:W-:Y:S02]  /*5a00*/  LEA R78, P4, R5.reuse, R70, 0x1 ;  /* 0x00000046054e7211 */ /* 0x040fe400078808ff */
[----:B------:R-:W-:Y:S02]  /*5a10*/  PRMT R19, RZ, 0x7610, R19 ;  /* 0x00007610ff137816 */ /* 0x000fe40000000013 */
[----:B------:R-:W-:Y:S01]  /*5a20*/  LEA.HI.X.SX32 R79, R5, R4, 0x1, P4 ;  /* 0x00000004054f7211 */ /* 0x000fe200020f0eff */
[----:B---3--:R-:W-:Y:S01]  /*5a30*/  IMAD R5, R32, 0x4, R6 ;  /* 0x0000000420057824 */ /* 0x008fe200078e0206 */
[----:B------:R-:W-:Y:S02]  /*5a40*/  LEA R76, P4, R6, R70, 0x1 ;  /* 0x00000046064c7211 */ /* 0x000fe400078808ff */
[----:B------:R-:W-:-:S02]  /*5a50*/  PRMT R32, RZ, 0x7610, R32 ;  /* 0x00007610ff207816 */ /* 0x000fc40000000020 */
[----:B------:R-:W-:Y:S01]  /*5a60*/  LEA.HI.X.SX32 R77, R6, R4, 0x1, P4 ;  /* 0x00000004064d7211 */ /* 0x000fe200020f0eff */
[----:B0-----:R-:W-:Y:S01]  /*5a70*/  IMAD R6, R14, 0x4, R5 ;  /* 0x000000040e067824 */ /* 0x001fe200078e0205 */
[C---:B------:R-:W-:Y:S02]  /*5a80*/  LEA R74, P4, R5.reuse, R70, 0x1 ;  /* 0x00000046054a7211 */ /* 0x040fe400078808ff */
[----:B------:R-:W-:Y:S02]  /*5a90*/  PRMT R63, RZ, 0x7610, R63 ;  /* 0x00007610ff3f7816 */ /* 0x000fe4000000003f */
[----:B------:R-:W-:Y:S01]  /*5aa0*/  LEA.HI.X.SX32 R75, R5, R4, 0x1, P4 ;  /* 0x00000004054b7211 */ /* 0x000fe200020f0eff */
[----:B----4-:R-:W-:Y:S01]  /*5ab0*/  IMAD R5, R16, 0x4, R6 ;  /* 0x0000000410057824 */ /* 0x010fe200078e0206 */
[----:B------:R-:W-:Y:S01]  /*5ac0*/  LEA R72, P4, R6, R70, 0x1 ;  /* 0x0000004606487211 */ /* 0x000fe200078808ff */
[----:B------:R-:W0:Y:S01]  /*5ad0*/  SHFL.BFLY PT, R14, R30, 0x1, 0x1f ;  /* 0x0c201f001e0e7f89 */ /* 0x000e2200000e0000 */
[----:B------:R-:W-:-:S02]  /*5ae0*/  PRMT R61, RZ, 0x7610, R61 ;  /* 0x00007610ff3d7816 */ /* 0x000fc4000000003d */
[----:B------:R-:W-:Y:S02]  /*5af0*/  LEA.HI.X.SX32 R73, R6, R4, 0x1, P4 ;  /* 0x0000000406497211 */ /* 0x000fe400020f0eff */
[C---:B------:R-:W-:Y:S02]  /*5b00*/  LEA R70, P4, R5.reuse, R70, 0x1 ;  /* 0x0000004605467211 */ /* 0x040fe400078808ff */
[----:B------:R-:W-:Y:S02]  /*5b10*/  PRMT R59, RZ, 0x7610, R59 ;  /* 0x00007610ff3b7816 */ /* 0x000fe4000000003b */
[----:B------:R-:W-:Y:S02]  /*5b20*/  LEA.HI.X.SX32 R71, R5, R4, 0x1, P4 ;  /* 0x0000000405477211 */ /* 0x000fe400020f0eff */
[----:B------:R-:W-:Y:S02]  /*5b30*/  LOP3.LUT P4, RZ, R117, 0x1, RZ, 0xc0, !PT ;  /* 0x0000000175ff7812 */ /* 0x000fe4000788c0ff */
[----:B------:R-:W-:-:S02]  /*5b40*/  PRMT R57, RZ, 0x7610, R57 ;  /* 0x00007610ff397816 */ /* 0x000fc40000000039 */
[----:B------:R-:W-:Y:S02]  /*5b50*/  ISETP.LT.U32.AND P4, PT, R17, 0x80, !P4 ;  /* 0x000000801100780c */ /* 0x000fe40006781070 */
[----:B------:R-:W-:Y:S02]  /*5b60*/  PRMT R55, RZ, 0x7610, R55 ;  /* 0x00007610ff377816 */ /* 0x000fe40000000037 */
[----:B------:R-:W-:Y:S02]  /*5b70*/  PRMT R53, RZ, 0x7610, R53 ;  /* 0x00007610ff357816 */ /* 0x000fe40000000035 */
[----:B------:R-:W-:Y:S02]  /*5b80*/  PRMT R51, RZ, 0x7610, R51 ;  /* 0x00007610ff337816 */ /* 0x000fe40000000033 */
[----:B------:R-:W-:Y:S02]  /*5b90*/  PRMT R49, RZ, 0x7610, R49 ;  /* 0x00007610ff317816 */ /* 0x000fe40000000031 */
[----:B0-----:R-:W-:-:S02]  /*5ba0*/  FMNMX R30, R30, R14, !PT ;  /* 0x0000000e1e1e7209 */ /* 0x001fc40007800000 */
[----:B------:R-:W-:Y:S02]  /*5bb0*/  PRMT R47, RZ, 0x7610, R47 ;  /* 0x00007610ff2f7816 */ /* 0x000fe4000000002f */
[----:B------:R-:W-:Y:S01]  /*5bc0*/  PRMT R45, RZ, 0x7610, R45 ;  /* 0x00007610ff2d7816 */ /* 0x000fe2000000002d */
[----:B------:R0:W-:Y:S01]  /*5bd0*/  @P4 STS [R15+0x8000], R30 ;  /* 0x0080001e0f004388 */ /* 0x0001e20000000800 */
[----:B------:R-:W-:Y:S02]  /*5be0*/  PRMT R43, RZ, 0x7610, R43 ;  /* 0x00007610ff2b7816 */ /* 0x000fe4000000002b */
[----:B------:R-:W-:Y:S01]  /*5bf0*/  PRMT R41, RZ, 0x7610, R41 ;  /* 0x00007610ff297816 */ /* 0x000fe20000000029 */
[----:B------:R-:W-:Y:S01]  /*5c00*/  BAR.SYNC.DEFER_BLOCKING 0x0 ;  /* 0x0000000000007b1d */ /* 0x000fe20000010000 */
[----:B------:R-:W-:Y:S02]  /*5c10*/  PRMT R17, RZ, 0x7610, R17 ;  /* 0x00007610ff117816 */ /* 0x000fe40000000011 */
[----:B------:R-:W-:-:S02]  /*5c20*/  PRMT R39, RZ, 0x7610, R39 ;  /* 0x00007610ff277816 */ /* 0x000fc40000000027 */
[----:B------:R-:W-:Y:S02]  /*5c30*/  PRMT R37, RZ, 0x7610, R37 ;  /* 0x00007610ff257816 */ /* 0x000fe40000000025 */
[----:B0-----:R-:W-:Y:S01]  /*5c40*/  PRMT R30, RZ, 0x7610, R30 ;  /* 0x00007610ff1e7816 */ /* 0x001fe2000000001e */
[----:B------:R-:W0:Y:S02]  /*5c50*/  LDS R117, [R226+UR4+0x8000] ;  /* 0x00800004e2757984 */ /* 0x000e240008000800 */
[----:B0-----:R-:W-:-:S05]  /*5c60*/  FMNMX R117, R117, -INF , !PT ;  /* 0xff80000075757809 */ /* 0x001fca0007800000 */
[--C-:B------:R-:W-:Y:S01]  /*5c70*/  FADD R4, R29, -R117.reuse ;  /* 0x800000751d047221 */ /* 0x100fe20000000000 */
[--C-:B------:R-:W-:Y:S01]  /*5c80*/  FADD R28, R28, -R117.reuse ;  /* 0x800000751c1c7221 */ /* 0x100fe20000000000 */
[--C-:B------:R-:W-:Y:S01]  /*5c90*/  FADD R27, R27, -R117.reuse ;  /* 0x800000751b1b7221 */ /* 0x100fe20000000000 */
[--C-:B------:R-:W-:Y:S01]  /*5ca0*/  FADD R26, R26, -R117.reuse ;  /* 0x800000751a1a7221 */ /* 0x100fe20000000000 */
[----:B------:R-:W-:Y:S01]  /*5cb0*/  FMUL R4, R4, 1.4426950216293334961 ;  /* 0x3fb8aa3b04047820 */ /* 0x000fe20000400000 */
[--C-:B------:R-:W-:Y:S01]  /*5cc0*/  FADD R25, R25, -R117.reuse ;  /* 0x8000007519197221 */ /* 0x100fe20000000000 */
[--C-:B------:R-:W-:Y:S01]  /*5cd0*/  FADD R24, R24, -R117.reuse ;  /* 0x8000007518187221 */ /* 0x100fe20000000000 */
[--C-:B------:R-:W-:Y:S01]  /*5ce0*/  FADD R23, R23, -R117.reuse ;  /* 0x8000007517177221 */ /* 0x100fe20000000000 */
[----:B------:R0:W-:Y:S01]  /*5cf0*/  MUFU.EX2 R210, R4 ;  /* 0x0000000400d27308 */ /* 0x0001e20000000800 */
[--C-:B------:R-:W-:Y:S01]  /*5d00*/  FADD R22, R22, -R117.reuse ;  /* 0x8000007516167221 */ /* 0x100fe20000000000 */
[--C-:B------:R-:W-:Y:S01]  /*5d10*/  FADD R21, R21, -R117.reuse ;  /* 0x8000007515157221 */ /* 0x100fe20000000000 */
[--C-:B------:R-:W-:Y:S01]  /*5d20*/  FADD R13, R13, -R117.reuse ;  /* 0x800000750d0d7221 */ /* 0x100fe20000000000 */
[--C-:B------:R-:W-:Y:S01]  /*5d30*/  FADD R252, R12, -R117.reuse ;  /* 0x800000750cfc7221 */ /* 0x100fe20000000000 */
[--C-:B------:R-:W-:Y:S01]  /*5d40*/  FADD R181, R11, -R117.reuse ;  /* 0x800000750bb57221 */ /* 0x100fe20000000000 */
[--C-:B------:R-:W-:Y:S01]  /*5d50*/  FADD R180, R10, -R117.reuse ;  /* 0x800000750ab47221 */ /* 0x100fe20000000000 */
[--C-:B------:R-:W-:Y:S01]  /*5d60*/  FADD R163, R9, -R117.reuse ;  /* 0x8000007509a37221 */ /* 0x100fe20000000000 */
[----:B------:R-:W-:Y:S01]  /*5d70*/  FMUL R252, R252, 1.4426950216293334961 ;  /* 0x3fb8aa3bfcfc7820 */ /* 0x000fe20000400000 */
[----:B0-----:R-:W-:Y:S01]  /*5d80*/  FMUL R4, R28, 1.4426950216293334961 ;  /* 0x3fb8aa3b1c047820 */ /* 0x001fe20000400000 */
[----:B------:R-:W-:Y:S01]  /*5d90*/  FMUL R181, R181, 1.4426950216293334961 ;  /* 0x3fb8aa3bb5b57820 */ /* 0x000fe20000400000 */
[----:B------:R-:W-:Y:S01]  /*5da0*/  FMUL R180, R180, 1.4426950216293334961 ;  /* 0x3fb8aa3bb4b47820 */ /* 0x000fe20000400000 */
[----:B------:R-:W-:Y:S01]  /*5db0*/  FMUL R163, R163, 1.4426950216293334961 ;  /* 0x3fb8aa3ba3a37820 */ /* 0x000fe20000400000 */
[----:B------:R0:W1:Y:S01]  /*5dc0*/  MUFU.EX2 R211, R4 ;  /* 0x0000000400d37308 */ /* 0x0000620000000800 */
[--C-:B------:R-:W-:Y:S01]  /*5dd0*/  FADD R162, R8, -R117.reuse ;  /* 0x8000007508a27221 */ /* 0x100fe20000000000 */
[----:B------:R-:W-:Y:S01]  /*5de0*/  FADD R157, R7, -R117 ;  /* 0x80000075079d7221 */ /* 0x000fe20000000000 */
[----:B------:R-:W-:Y:S01]  /*5df0*/  PRMT R28, RZ, 0x7610, R28 ;  /* 0x00007610ff1c7816 */ /* 0x000fe2000000001c */
[----:B------:R-:W-:Y:S01]  /*5e00*/  BAR.SYNC.DEFER_BLOCKING 0x0 ;  /* 0x0000000000007b1d */ /* 0x000fe20000010000 */
[----:B------:R-:W-:Y:S01]  /*5e10*/  FMUL R162, R162, 1.4426950216293334961 ;  /* 0x3fb8aa3ba2a27820 */ /* 0x000fe20000400000 */
[----:B------:R-:W-:Y:S01]  /*5e20*/  FMUL R157, R157, 1.4426950216293334961 ;  /* 0x3fb8aa3b9d9d7820 */ /* 0x000fe20000400000 */
[----:B0-----:R-:W-:-:S03]  /*5e30*/  FMUL R4, R27, 1.4426950216293334961 ;  /* 0x3fb8aa3b1b047820 */ /* 0x001fc60000400000 */
[----:B------:R-:W-:Y:S08]  /*5e40*/  MUFU.EX2 R252, R252 ;  /* 0x000000fc00fc7308 */ /* 0x000ff00000000800 */
[----:B------:R0:W2:Y:S08]  /*5e50*/  MUFU.EX2 R160, R4 ;  /* 0x0000000400a07308 */ /* 0x0000b00000000800 */
[----:B------:R-:W-:Y:S01]  /*5e60*/  MUFU.EX2 R181, R181 ;  /* 0x000000b500b57308 */ /* 0x000fe20000000800 */
[----:B0-----:R-:W-:Y:S01]  /*5e70*/  FMUL R4, R26, 1.4426950216293334961 ;  /* 0x3fb8aa3b1a047820 */ /* 0x001fe20000400000 */
[----:B------:R-:W-:-:S06]  /*5e80*/  PRMT R26, RZ, 0x7610, R26 ;  /* 0x00007610ff1a7816 */ /* 0x000fcc000000001a */
[----:B------:R0:W3:Y:S08]  /*5e90*/  MUFU.EX2 R161, R4 ;  /* 0x0000000400a17308 */ /* 0x0000f00000000800 */
[----:B------:R-:W-:Y:S01]  /*5ea0*/  MUFU.EX2 R180, R180 ;  /* 0x000000b400b47308 */ /* 0x000fe20000000800 */
[----:B0-----:R-:W-:-:S07]  /*5eb0*/  FMUL R4, R25, 1.4426950216293334961 ;  /* 0x3fb8aa3b19047820 */ /* 0x001fce0000400000 */
[----:B------:R0:W4:Y:S08]  /*5ec0*/  MUFU.EX2 R158, R4 ;  /* 0x00000004009e7308 */ /* 0x0001300000000800 */
[----:B------:R-:W-:Y:S01]  /*5ed0*/  MUFU.EX2 R163, R163 ;  /* 0x000000a300a37308 */ /* 0x000fe20000000800 */
[----:B0-----:R-:W-:Y:S01]  /*5ee0*/  FMUL R4, R24, 1.4426950216293334961 ;  /* 0x3fb8aa3b18047820 */ /* 0x001fe20000400000 */
[----:B------:R-:W-:-:S06]  /*5ef0*/  PRMT R24, RZ, 0x7610, R24 ;  /* 0x00007610ff187816 */ /* 0x000fcc0000000018 */
[----:B------:R0:W1:Y:S08]  /*5f00*/  MUFU.EX2 R159, R4 ;  /* 0x00000004009f7308 */ /* 0x0000700000000800 */
[----:B------:R-:W-:Y:S01]  /*5f10*/  MUFU.EX2 R162, R162 ;  /* 0x000000a200a27308 */ /* 0x000fe20000000800 */
[----:B0-----:R-:W-:-:S07]  /*5f20*/  FMUL R4, R23, 1.4426950216293334961 ;  /* 0x3fb8aa3b17047820 */ /* 0x001fce0000400000 */
[----:B------:R0:W1:Y:S08]  /*5f30*/  MUFU.EX2 R68, R4 ;  /* 0x0000000400447308 */ /* 0x0000700000000800 */
[----:B------:R-:W-:Y:S01]  /*5f40*/  MUFU.EX2 R157, R157 ;  /* 0x0000009d009d7308 */ /* 0x000fe20000000800 */
[----:B0-----:R-:W-:Y:S01]  /*5f50*/  FMUL R4, R22, 1.4426950216293334961 ;  /* 0x3fb8aa3b16047820 */ /* 0x001fe20000400000 */
[----:B------:R-:W-:-:S06]  /*5f60*/  PRMT R22, RZ, 0x7610, R22 ;  /* 0x00007610ff167816 */ /* 0x000fcc0000000016 */
[----:B------:R0:W1:Y:S02]  /*5f70*/  MUFU.EX2 R156, R4 ;  /* 0x00000004009c7308 */ /* 0x0000640000000800 */
[----:B0-----:R-:W-:-:S06]  /*5f80*/  FMUL R4, R21, 1.4426950216293334961 ;  /* 0x3fb8aa3b15047820 */ /* 0x001fcc0000400000 */
[----:B------:R0:W1:Y:S02]  /*5f90*/  MUFU.EX2 R2, R4 ;  /* 0x0000000400027308 */ /* 0x0000640000000800 */
[----:B0-----:R-:W-:-:S06]  /*5fa0*/  FMUL R4, R13, 1.4426950216293334961 ;  /* 0x3fb8aa3b0d047820 */ /* 0x001fcc0000400000 */
[----:B------:R1:W0:Y:S02]  /*5fb0*/  MUFU.EX2 R3, R4 ;  /* 0x0000000400037308 */ /* 0x0002240000000800 */
[----:B-1----:R-:W-:-:S04]  /*5fc0*/  FADD R4, R210, R211 ;  /* 0x000000d3d2047221 */ /* 0x002fc80000000000 */
[----:B--2---:R-:W-:-:S04]  /*5fd0*/  FADD R4, R160, R4 ;  /* 0x00000004a0047221 */ /* 0x004fc80000000000 */
[----:B---3--:R-:W-:-:S04]  /*5fe0*/  FADD R4, R161, R4 ;  /* 0x00000004a1047221 */ /* 0x008fc80000000000 */
[----:B----4-:R-:W-:-:S04]  /*5ff0*/  FADD R4, R158, R4 ;  /* 0x000000049e047221 */ /* 0x010fc80000000000 */
[----:B------:R-:W-:-:S04]  /*6000*/  FADD R4, R159, R4 ;  /* 0x000000049f047221 */ /* 0x000fc80000000000 */
[----:B------:R-:W-:-:S04]  /*6010*/  FADD R4, R68, R4 ;  /* 0x0000000444047221 */ /* 0x000fc80000000000 */
[----:B------:R-:W-:-:S04]  /*6020*/  FADD R4, R156, R4 ;  /* 0x000000049c047221 */ /* 0x000fc80000000000 */
[----:B------:R-:W-:-:S04]  /*6030*/  FADD R4, R2, R4 ;  /* 0x0000000402047221 */ /* 0x000fc80000000000 */
[----:B0-----:R-:W-:-:S04]  /*6040*/  FADD R4, R3, R4 ;  /* 0x0000000403047221 */ /* 0x001fc80000000000 */
[----:B------:R-:W-:-:S04]  /*6050*/  FADD R4, R252, R4 ;  /* 0x00000004fc047221 */ /* 0x000fc80000000000 */
[----:B------:R-:W-:-:S04]  /*6060*/  FADD R4, R181, R4 ;  /* 0x00000004b5047221 */ /* 0x000fc80000000000 */
[----:B------:R-:W-:-:S04]  /*6070*/  FADD R4, R180, R4 ;  /* 0x00000004b4047221 */ /* 0x000fc80000000000 */
[----:B------:R-:W-:-:S04]  /*6080*/  FADD R4, R163, R4 ;  /* 0x00000004a3047221 */ /* 0x000fc80000000000 */
[----:B------:R-:W-:-:S04]  /*6090*/  FADD R4, R162, R4 ;  /* 0x00000004a2047221 */ /* 0x000fc80000000000 */
[----:B------:R-:W-:-:S05]  /*60a0*/  FADD R4, R157, R4 ;  /* 0x000000049d047221 */ /* 0x000fca0000000000 */
[----:B------:R-:W0:Y:S02]  /*60b0*/  SHFL.BFLY PT, R5, R4, 0x10, 0x1f ;  /* 0x0e001f0004057f89 */ /* 0x000e2400000e0000 */
[----:B0-----:R-:W-:-:S05]  /*60c0*/  FADD R4, R4, R5 ;  /* 0x0000000504047221 */ /* 0x001fca0000000000 */
[----:B------:R-:W-:Y:S01]  /*60d0*/  @!P2 STS [R227+UR4+0x8000], R4 ;  /* 0x00800004e300a988 */ /* 0x000fe20008000804 */
[----:B------:R-:W-:Y:S06]  /*60e0*/  BAR.SYNC.DEFER_BLOCKING 0x0 ;  /* 0x0000000000007b1d */ /* 0x000fec0000010000 */
[----:B------:R-:W0:Y:S04]  /*60f0*/  @!P3 LDS R31, [R15+0x8000] ;  /* 0x008000000f1fb984 */ /* 0x000e280000000800 */
[----:B0-----:R-:W0:Y:S02]  /*6100*/  SHFL.BFLY PT, R4, R31, 0x1, 0x1f ;  /* 0x0c201f001f047f89 */ /* 0x001e2400000e0000 */
[----:B0-----:R-:W-:-:S05]  /*6110*/  FADD R31, R31, R4 ;  /* 0x000000041f1f7221 */ /* 0x001fca0000000000 */
[----:B------:R0:W-:Y:S01]  /*6120*/  @P4 STS [R15+0x8000], R31 ;  /* 0x0080001f0f004388 */ /* 0x0001e20000000800 */
[----:B------:R-:W-:Y:S01]  /*6130*/  BAR.SYNC.DEFER_BLOCKING 0x0 ;  /* 0x0000000000007b1d */ /* 0x000fe20000010000 */
[----:B------:R-:W-:Y:S02]  /*6140*/  PRMT R13, RZ, 0x7610, R13 ;  /* 0x00007610ff0d7816 */ /* 0x000fe4000000000d */
[----:B------:R-:W-:Y:S02]  /*6150*/  PRMT R11, RZ, 0x7610, R11 ;  /* 0x00007610ff0b7816 */ /* 0x000fe4000000000b */
[----:B------:R-:W-:Y:S02]  /*6160*/  PRMT R9, RZ, 0x7610, R9 ;  /* 0x00007610ff097816 */ /* 0x000fe40000000009 */
[----:B0-----:R-:W-:Y:S02]  /*6170*/  PRMT R15, RZ, 0x7610, R15 ;  /* 0x00007610ff0f7816 */ /* 0x001fe4000000000f */
[----:B------:R-:W-:-:S02]  /*6180*/  PRMT R7, RZ, 0x7610, R7 ;  /* 0x00007610ff077816 */ /* 0x000fc40000000007 */
[----:B------:R-:W-:Y:S01]  /*6190*/  PRMT R5, RZ, 0x7610, R5 ;  /* 0x00007610ff057816 */ /* 0x000fe20000000005 */
[----:B------:R-:W2:Y:S04]  /*61a0*/  @P1 LDG.E.U16 R116, desc[UR8][R208.64] ;  /* 0x00000008d0741981 */ /* 0x000ea8000c1e1500 */
[----:B------:R-:W3:Y:S04]  /*61b0*/  @P1 LDG.E.U16 R66, desc[UR8][R204.64] ;  /* 0x00000008cc421981 */ /* 0x000ee8000c1e1500 */
[----:B------:R-:W4:Y:S04]  /*61c0*/  @P1 LDG.E.U16 R64, desc[UR8][R200.64] ;  /* 0x00000008c8401981 */ /* 0x000f28000c1e1500 */
        /* <DEDUP_REMOVED lines=35> */
[----:B------:R-:W4:Y:S01]  /*6400*/  @P1 LDG.E.U16 R55, desc[UR8][R182.64] ;  /* 0x00000008b6371981 */ /* 0x000f22000c1e1500 */
[----:B------:R-:W-:-:S03]  /*6410*/  PRMT R35, RZ, 0x7610, R35 ;  /* 0x00007610ff237816 */ /* 0x000fc60000000023 */
        /* <DEDUP_REMOVED lines=40> */
[----:B------:R-:W0:Y:S01]  /*66a0*/  LDS R212, [R226+UR4+0x8000] ;  /* 0x00800004e2d47984 */ /* 0x000e220008000800 */
[----:B------:R-:W-:Y:S01]  /*66b0*/  BAR.SYNC.DEFER_BLOCKING 0x0 ;  /* 0x0000000000007b1d */ /* 0x000fe20000010000 */
[----:B------:R-:W-:-:S06]  /*66c0*/  UIADD3 UR75, UPT, UPT, UR5, 0x100, URZ ;  /* 0x00000100054b7890 */ /* 0x000fcc000fffe0ff */
[----:B------:R-:W-:-:S05]  /*66d0*/  VIADD R20, R20, UR75 ;  /* 0x0000004b14147c36 */ /* 0x000fca0008000000 */
[----:B------:R-:W-:Y:S01]  /*66e0*/  R2UR UR11, R20 ;  /* 0x00000000140b72ca */ /* 0x000fe200000e0000 */
[----:B--2---:R1:W-:Y:S04]  /*66f0*/  STS.U16 [R0+UR4+0x8000], R116 ;  /* 0x0080007400007988 */ /* 0x0043e80008000404 */
[----:B---3--:R-:W-:Y:S01]  /*6700*/  STS.U16 [R0+UR4+0x8400], R66 ;  /* 0x0084004200007988 */ /* 0x008fe20008000404 */
[----:B-1----:R-:W-:-:S03]  /*6710*/  LOP3.LUT R116, R0, 0x40, RZ, 0x3c, !PT ;  /* 0x0000004000747812 */ /* 0x002fc600078e3cff */
[----:B----4-:R-:W-:Y:S04]  /*6720*/  STS.U16 [R0+UR4+0x8800], R64 ;  /* 0x0088004000007988 */ /* 0x010fe80008000404 */
        /* <DEDUP_REMOVED lines=58> */
[----:B------:R-:W-:-:S03]  /*6ad0*/  ULEA UR10, UR10, UR11, 0x2 ;  /* 0x0000000b0a0a7291 */ /* 0x000fc6000f8e10ff */
[----:B------:R-:W-:Y:S04]  /*6ae0*/  STS.U16 [R116+UR4+0xf600], R8 ;  /* 0x00f6000874007988 */ /* 0x000fe80008000404 */
[----:B------:R2:W-:Y:S01]  /*6af0*/  STS.U16 [R116+UR4+0xfa00], R6 ;  /* 0x00fa000674007988 */ /* 0x0005e20008000404 */
[----:B-1----:R-:W-:-:S03]  /*6b00*/  F2FP.F16.F32.PACK_AB R5, R161, R160 ;  /* 0x000000a0a105723e */ /* 0x002fc600000000ff */
[----:B0-----:R0:W-:Y:S04]  /*6b10*/  STL [R1+0x140], R212 ;  /* 0x000140d401007387 */ /* 0x0011e80000100800 */
[----:B------:R1:W-:Y:S01]  /*6b20*/  STS.U16 [R116+UR4+0xfe00], R4 ;  /* 0x00fe000474007988 */ /* 0x0003e20008000404 */
[----:B--2---:R-:W-:-:S03]  /*6b30*/  F2FP.F16.F32.PACK_AB R6, R159, R158 ;  /* 0x0000009e9f06723e */ /* 0x004fc600000000ff */
[----:B0-----:R0:W5:Y:S01]  /*6b40*/  LDL.LU R212, [R1+0x170] ;  /* 0x0001700001d47983 */ /* 0x0011620000300800 */
[----:B-1----:R-:W-:-:S03]  /*6b50*/  F2FP.F16.F32.PACK_AB R4, R211, R210 ;  /* 0x000000d2d304723e */ /* 0x002fc600000000ff */
[----:B------:R0:W5:Y:S04]  /*6b60*/  LDL.LU R211, [R1+0x16c] ;  /* 0x00016c0001d37983 */ /* 0x0001680000300800 */
[----:B------:R0:W5:Y:S01]  /*6b70*/  LDL.LU R210, [R1+0x168] ;  /* 0x0001680001d27983 */ /* 0x0001620000300800 */
[----:B------:R-:W-:-:S03]  /*6b80*/  F2FP.F16.F32.PACK_AB R7, R156, R68 ;  /* 0x000000449c07723e */ /* 0x000fc600000000ff */
[----:B------:R0:W5:Y:S01]  /*6b90*/  LDL.LU R161, [R1+0x164] ;  /* 0x0001640001a17983 */ /* 0x0001620000300800 */
[----:B------:R-:W-:-:S03]  /*6ba0*/  IMAD.U32 R12, RZ, RZ, UR10 ;  /* 0x0000000aff0c7e24 */ /* 0x000fc6000f8e00ff */
[----:B------:R0:W5:Y:S01]  /*6bb0*/  LDL.LU R160, [R1+0x160] ;  /* 0x0001600001a07983 */ /* 0x0001620000300800 */
[----:B------:R-:W-:-:S03]  /*6bc0*/  F2FP.F16.F32.PACK_AB R8, R3, R2 ;  /* 0x000000020308723e */ /* 0x000fc600000000ff */
[----:B------:R0:W5:Y:S04]  /*6bd0*/  LDL.LU R159, [R1+0x15c] ;  /* 0x00015c00019f7983 */ /* 0x0001680000300800 */
[----:B------:R0:W5:Y:S04]  /*6be0*/  LDL.LU R158, [R1+0x158] ;  /* 0x00015800019e7983 */ /* 0x0001680000300800 */
[----:B------:R0:W5:Y:S04]  /*6bf0*/  LDL.LU R156, [R1+0x154] ;  /* 0x00015400019c7983 */ /* 0x0001680000300800 */
[----:B------:R0:W5:Y:S04]  /*6c00*/  LDL.LU R68, [R1+0x150] ;  /* 0x0001500001447983 */ /* 0x0001680000300800 */
[----:B------:R0:W5:Y:S04]  /*6c10*/  LDL.LU R3, [R1+0x14c] ;  /* 0x00014c0001037983 */ /* 0x0001680000300800 */
[----:B------:R0:W5:Y:S04]  /*6c20*/  LDL.LU R2, [R1+0x148] ;  /* 0x0001480001027983 */ /* 0x0001680000300800 */
[----:B------:R0:W-:Y:S01]  /*6c30*/  STL [R1+0x138], R12 ;  /* 0x0001380c01007387 */ /* 0x0001e20000100800 */
[----:B------:R-:W-:Y:S01]  /*6c40*/  FADD R116, -R117, -INF ;  /* 0xff80000075747421 */ /* 0x000fe20000000100 */
[----:B------:R-:W-:-:S02]  /*6c50*/  F2FP.F16.F32.PACK_AB R9, R181, R252 ;  /* 0x000000fcb509723e */ /* 0x000fc400000000ff */
[----:B------:R-:W-:Y:S01]  /*6c60*/  F2FP.F16.F32.PACK_AB R10, R163, R180 ;  /* 0x000000b4a30a723e */ /* 0x000fe200000000ff */
[----:B------:R-:W-:Y:S01]  /*6c70*/  FMUL R116, R116, 1.4426950216293334961 ;  /* 0x3fb8aa3b74747820 */ /* 0x000fe20000400000 */
[----:B------:R-:W-:Y:S01]  /*6c80*/  F2FP.F16.F32.PACK_AB R11, R157, R162 ;  /* 0x000000a29d0b723e */ /* 0x000fe200000000ff */
[----:B------:R-:W-:Y:S06]  /*6c90*/  @!P1 BRA `(.L_x_9) ;  /* 0x00000000000c9947 */ /* 0x000fec0003800000 */
[----:B------:R-:W-:-:S13]  /*6ca0*/  R2UR UR10, R12 ;  /* 0x000000000c0a72ca */ /* 0x000fda00000e0000 */
[----:B------:R1:W-:Y:S01]  /*6cb0*/  STTM.16dp32bit_t0_t15.x8 tmem[UR10], R4 ;  /* 0x00000004000079ed */ /* 0x0003e2000898000a */
[----:B------:R1:W-:Y:S02]  /*6cc0*/  STTM.16dp32bit_t16_t31.x8 tmem[UR10+0x8], R4 ;  /* 0x00000804000079ed */ /* 0x0003e400089a000a */
.L_x_9:
[----:B------:R-:W2:Y:S02]  /*6cd0*/  FENCE.VIEW.ASYNC.T ;  /* 0x00000000000073c6 */ /* 0x000ea40000000200 */
[----:B--2---:R-:W-:Y:S06]  /*6ce0*/  BAR.SYNC.DEFER_BLOCKING 0x0 ;  /* 0x0000000000007b1d */ /* 0x004fec0000010000 */
[----:B------:R-:W2:Y:S01]  /*6cf0*/  MUFU.EX2 R116, R116 ;  /* 0x0000007400747308 */ /* 0x000ea20000000800 */
[----:B01----:R-:W0:Y:S01]  /*6d00*/  LDTM.16dp32bit_t0_t15.x64 R4, tmem[UR7] ;  /* 0x00000007000479ee */ /* 0x003e220008b00000 */
[----:B------:R-:W1:Y:S01]  /*6d10*/  LDTM.16dp32bit_t16_t31.x64 R4, tmem[UR7+0x40] ;  /* 0x00004007000479ee */ /* 0x000e620008b20000 */
[----:B------:R-:W-:Y:S01]  /*6d20*/  NOP ;  /* 0x0000000000007918 */ /* 0x000fe20000000000 */
[----:B------:R-:W-:Y:S05]  /*6d30*/  @!P1 BRA `(.L_x_10) ;  /* 0x0000000400089947 */ /* 0x000fea0003800000 */
[C---:B012---:R-:W-:Y:S01]  /*6d40*/  FMUL R4, R116.reuse, R4 ;  /* 0x0000000474047220 */ /* 0x047fe20000400000 */
[C---:B------:R-:W-:Y:S01]  /*6d50*/  FMUL R5, R116.reuse, R5 ;  /* 0x0000000574057220 */ /* 0x040fe20000400000 */
        /* <DEDUP_REMOVED lines=61> */
[----:B------:R-:W-:-:S04]  /*7130*/  FMUL R67, R116, R67 ;  /* 0x0000004374437220 */ /* 0x000fc80000400000 */
[----:B------:R3:W-:Y:S01]  /*7140*/  STTM.16dp32bit_t0_t15.x64 tmem[UR7], R4 ;  /* 0x00000004000079ed */ /* 0x0007e20008b00007 */
[----:B------:R3:W-:Y:S02]  /*7150*/  STTM.16dp32bit_t16_t31.x64 tmem[UR7+0x40], R4 ;  /* 0x00004004000079ed */ /* 0x0007e40008b20007 */
.L_x_10:
[----:B01-3--:R0:W5:Y:S01]  /*7160*/  LDL R7, [R1+0x144] ;  /* 0x0001440001077983 */ /* 0x00b1620000100800 */
[----:B------:R-:W1:Y:S02]  /*7170*/  FENCE.VIEW.ASYNC.T ;  /* 0x00000000000073c6 */ /* 0x000e640000000200 */
[----:B-1----:R-:W-:Y:S06]  /*7180*/  BAR.SYNC.DEFER_BLOCKING 0x0 ;  /* 0x0000000000007b1d */ /* 0x002fec0000010000 */
[----:B------:R1:W-:Y:S06]  /*7190*/  MEMBAR.ALL.CTA ;  /* 0x0000000000007992 */ /* 0x0003ec0000008000 */
[----:B-1----:R-:W1:Y:S02]  /*71a0*/  FENCE.VIEW.ASYNC.S ;  /* 0x00000000000073c6 */ /* 0x002e640000000000 */
[----:B-1----:R-:W-:Y:S06]  /*71b0*/  BAR.SYNC.DEFER_BLOCKING 0x0 ;  /* 0x0000000000007b1d */ /* 0x002fec0000010000 */
[----:B0-----:R-:W-:Y:S05]  /*71c0*/  @!P5 BRA `(.L_x_11) ;  /* 0x0000000000c0d947 */ /* 0x001fea0003800000 */
[----:B-----5:R-:W-:Y:S01]  /*71d0*/  VIADD R4, R7, 0x8000 ;  /* 0x0000800007047836 */ /* 0x020fe20000000000 */
[----:B------:R-:W-:Y:S02]  /*71e0*/  LOP3.LUT R156, R156, 0xfffffbff, RZ, 0xc0, !PT ;  /* 0xfffffbff9c9c7812 */ /* 0x000fe400078ec0ff */
[----:B------:R-:W-:Y:S01]  /*71f0*/  ELECT P6, URZ, PT ;  /* 0x0000000000ff782f */ /* 0x000fe200038c0000 */
[----:B------:R-:W-:Y:S01]  /*7200*/  IMAD.MOV.U32 R159, RZ, RZ, RZ ;  /* 0x000000ffff9f7224 */ /* 0x000fe200078e00ff */
[----:B------:R-:W-:Y:S01]  /*7210*/  UIADD3 UR11, UPT, UPT, UR5, 0x110, URZ ;  /* 0x00000110050b7890 */ /* 0x000fe2000fffe0ff */
[----:B------:R-:W-:Y:S01]  /*7220*/  SHF.R.U32.HI R4, RZ, 0x4, R4 ;  /* 0x00000004ff047819 */ /* 0x000fe20000011604 */
[----:B------:R-:W-:Y:S01]  /*7230*/  UIADD3 UR12, UPT, UPT, UR5, 0x118, URZ ;  /* 0x00000118050c7890 */ /* 0x000fe2000fffe0ff */
[----:B------:R-:W-:Y:S01]  /*7240*/  @P1 LOP3.LUT R156, R156, 0x400, RZ, 0xfc, !PT ;  /* 0x000004009c9c1812 */ /* 0x000fe200078efcff */
[----:B------:R-:W-:Y:S01]  /*7250*/  UMOV UR14, 0x0 ;  /* 0x00000000000e7882 */ /* 0x000fe20000000000 */
[----:B------:R-:W-:Y:S01]  /*7260*/  SGXT.U32 R4, R4, 0xe ;  /* 0x0000000e0404781a */ /* 0x000fe20000000000 */
[----:B------:R-:W-:Y:S01]  /*7270*/  UMOV UR15, 0x4400010 ;  /* 0x04400010000f7882 */ /* 0x000fe20000000000 */
[----:B------:R-:W-:Y:S01]  /*7280*/  LOP3.LUT R156, R156, 0xfffffdff, RZ, 0xc0, !PT ;  /* 0xfffffdff9c9c7812 */ /* 0x000fe200078ec0ff */
[----:B------:R-:W-:Y:S01]  /*7290*/  UMOV UR20, 0x0 ;  /* 0x0000000000147882 */ /* 0x000fe20000000000 */
[C---:B------:R-:W-:Y:S01]  /*72a0*/  R2UR UR10, R4.reuse ;  /* 0x00000000040a72ca */ /* 0x040fe200000e0000 */
[----:B------:R-:W-:Y:S01]  /*72b0*/  UMOV UR21, 0x4400010 ;  /* 0x0440001000157882 */ /* 0x000fe20000000000 */
[----:B------:R-:W-:Y:S01]  /*72c0*/  IADD3 R4, P1, PT, R4, 0x2, RZ ;  /* 0x0000000204047810 */ /* 0x000fe20007f3e0ff */
[----:B------:R-:W-:Y:S01]  /*72d0*/  UMOV UR24, 0x0 ;  /* 0x0000000000187882 */ /* 0x000fe20000000000 */
[----:B------:R-:W-:Y:S01]  /*72e0*/  @P0 LOP3.LUT R156, R156, 0x200, RZ, 0xfc, !PT ;  /* 0x000002009c9c0812 */ /* 0x000fe200078efcff */
[----:B------:R-:W-:Y:S01]  /*72f0*/  UMOV UR25, 0x4400010 ;  /* 0x0440001000197882 */ /* 0x000fe20000000000 */
[C---:B------:R-:W-:Y:S01]  /*7300*/  IADD3 R5, P0, PT, R4.reuse, 0x2, RZ ;  /* 0x0000000204057810 */ /* 0x040fe20007f1e0ff */
[----:B------:R-:W-:Y:S01]  /*7310*/  UMOV UR28, 0x0 ;  /* 0x00000000001c7882 */ /* 0x000fe20000000000 */
[C---:B------:R-:W-:Y:S01]  /*7320*/  R2UR UR18, R4.reuse ;  /* 0x00000000041272ca */ /* 0x040fe200000e0000 */
[----:B------:R-:W-:Y:S01]  /*7330*/  UMOV UR29, 0x4400010 ;  /* 0x04400010001d7882 */ /* 0x000fe20000000000 */
[----:B------:R-:W-:-:S02]  /*7340*/  IADD3 R4, P5, PT, R4, 0x4, RZ ;  /* 0x0000000404047810 */ /* 0x000fc40007fbe0ff */
[----:B------:R-:W-:Y:S01]  /*7350*/  R2UR UR22, R5 ;  /* 0x00000000051672ca */ /* 0x000fe200000e0000 */
[----:B------:R-:W-:Y:S01]  /*7360*/  @P6 IMAD.MOV.U32 R5, RZ, RZ, 0x40004040 ;  /* 0x40004040ff056424 */ /* 0x000fe200078e00ff */
[----:B------:R-:W-:Y:S01]  /*7370*/  R2UR UR26, R4 ;  /* 0x00000000041a72ca */ /* 0x000fe200000e0000 */
[----:B------:R-:W-:Y:S01]  /*7380*/  IMAD.U32 R4, RZ, RZ, UR10 ;  /* 0x0000000aff047e24 */ /* 0x000fe2000f8e00ff */
[----:B------:R-:W-:Y:S02]  /*7390*/  UIADD3 UR10, UPT, UPT, UR5, 0x108, URZ ;  /* 0x00000108050a7890 */ /* 0x000fe4000fffe0ff */
[----:B------:R-:W-:Y:S02]  /*73a0*/  @P6 R2UR UR17, R5 ;  /* 0x00000000051162ca */ /* 0x000fe400000e0000 */
[----:B------:R-:W-:Y:S01]  /*73b0*/  @P6 R2UR UR16, R4 ;  /* 0x00000000041062ca */ /* 0x000fe200000e0000 */
[----:B------:R-:W-:-:S05]  /*73c0*/  IMAD.MOV.U32 R4, RZ, RZ, RZ ;  /* 0x000000ffff047224 */ /* 0x000fca00078e00ff */
[----:B------:R-:W-:Y:S02]  /*73d0*/  IADD3.X R4, PT, PT, R4, 0x40004040, RZ, P1, !PT ;  /* 0x4000404004047810 */ /* 0x000fe40000ffe4ff */
[----:B------:R-:W-:Y:S02]  /*73e0*/  LOP3.LUT P1, RZ, R156, 0x400, RZ, 0xc0, !PT ;  /* 0x000004009cff7812 */ /* 0x000fe4000782c0ff */
[----:B------:R-:W-:Y:S01]  /*73f0*/  R2UR UR19, R4 ;  /* 0x00000000041372ca */ /* 0x000fe200000e0000 */
[--C-:B------:R-:W-:Y:S01]  /*7400*/  IMAD.X R5, RZ, RZ, R4.reuse, P0 ;  /* 0x000000ffff057224 */ /* 0x100fe200000e0604 */
[----:B------:R-:W-:Y:S01]  /*7410*/  LOP3.LUT P0, RZ, R156, 0x200, RZ, 0xc0, !PT ;  /* 0x000002009cff7812 */ /* 0x000fe2000780c0ff */
[----:B------:R-:W-:Y:S01]  /*7420*/  IMAD.X R4, RZ, RZ, R4, P5 ;  /* 0x000000ffff047224 */ /* 0x000fe200028e0604 */
[----:B------:R0:W-:Y:S02]  /*7430*/  UTCHMMA tmem[UR75], gdesc[UR16], tmem[UR5], tmem[UR14], idesc[UR15], UPT ;  /* 0x00ff0e104b0079ea */ /* 0x0001e4000b800005 */
[----:B------:R-:W-:-:S02]  /*7440*/  R2UR UR23, R5 ;  /* 0x00000000051772ca */ /* 0x000fc400000e0000 */
[----:B------:R-:W-:Y:S02]  /*7450*/  R2UR UR27, R4 ;  /* 0x00000000041b72ca */ /* 0x000fe400000e0000 */
[----:B------:R-:W-:-:S03]  /*7460*/  @P6 MOV R4, R158 ;  /* 0x0000009e00046202 */ /* 0x000fc60000000f00 */
[----:B------:R0:W-:Y:S01]  /*7470*/  UTCHMMA tmem[UR10], gdesc[UR18], tmem[UR5], tmem[UR20], idesc[UR21], UPT ;  /* 0x00ff14120a0079ea */ /* 0x0001e2000b800005 */
[----:B------:R-:W-:-:S05]  /*7480*/  @P6 R2UR UR13, R4 ;  /* 0x00000000040d62ca */ /* 0x000fca00000e0000 */
[----:B------:R0:W-:Y:S02]  /*7490*/  UTCHMMA tmem[UR11], gdesc[UR22], tmem[UR5], tmem[UR24], idesc[UR25], UPT ;  /* 0x00ff18160b0079ea */ /* 0x0001e4000b800005 */
[----:B------:R0:W-:Y:S06]  /*74a0*/  UTCHMMA tmem[UR12], gdesc[UR26], tmem[UR5], tmem[UR28], idesc[UR29], UPT ;  /* 0x00ff1c1a0c0079ea */ /* 0x0001ec000b800005 */
[----:B------:R0:W-:Y:S01]  /*74b0*/  UTCBAR [UR13], URZ ;  /* 0x000000ff0d0073e9 */ /* 0x0001e200080000ff */
[----:B------:R-:W-:Y:S01]  /*74c0*/  NOP ;  /* 0x0000000000007918 */ /* 0x000fe20000000000 */
.L_x_11:
[----:B------:R-:W3:Y:S01]  /*74d0*/  LDL.LU R4, [R1+0x140] ;  /* 0x0001400001047983 */ /* 0x000ee20000300800 */
[----:B------:R-:W1:Y:S01]  /*74e0*/  S2R R5, SR_CTAID.X ;  /* 0x0000000000057919 */ /* 0x000e620000002500 */
[----:B------:R-:W-:Y:S02]  /*74f0*/  IMAD.MOV.U32 R6, RZ, RZ, RZ ;  /* 0x000000ffff067224 */ /* 0x000fe400078e00ff */
[----:B-1----:R-:W-:-:S05]  /*7500*/  IMAD.SHL.U32 R5, R5, 0x40, RZ ;  /* 0x0000004005057824 */ /* 0x002fca00078e00ff */
[----:B------:R-:W-:Y:S01]  /*7510*/  ISETP.GE.AND P5, PT, R5, 0x1, PT ;  /* 0x000000010500780c */ /* 0x000fe20003fa6270 */
[----:B--23--:R-:W-:Y:S01]  /*7520*/  FADD R4, R116, R4 ;  /* 0x0000000474047221 */ /* 0x00cfe20000000000 */
[----:B------:R-:W-:-:S04]  /*7530*/  FSEL R116, R117, -INF , P1 ;  /* 0xff80000075747808 */ /* 0x000fc80000800000 */
[----:B------:R-:W-:-:S07]  /*7540*/  FSEL R117, R4, 1, P1 ;  /* 0x3f80000004757808 */ /* 0x000fce0000800000 */
[----:B------:R-:W-:Y:S05]  /*7550*/  @!P5 BRA `(.L_x_12) ;  /* 0x000000400018d947 */ /* 0x000fea0003800000 */
[----:B-----5:R-:W-:Y:S01]  /*7560*/  SHF.R.U32.HI R160, RZ, 0x4, R160 ;  /* 0x00000004ffa07819 */ /* 0x020fe200000116a0 */
[----:B------:R-:W-:Y:S01]  /*7570*/  VIADD R252, R7, 0x18000 ;  /* 0x0001800007fc7836 */ /* 0x000fe20000000000 */
[----:B------:R-:W-:Y:S01]  /*7580*/  LOP3.LUT R156, R156, 0xffffefff, RZ, 0xc0, !PT ;  /* 0xffffefff9c9c7812 */ /* 0x000fe200078ec0ff */
[----:B------:R-:W-:Y:S01]  /*7590*/  IMAD.MOV.U32 R5, RZ, RZ, RZ ;  /* 0x000000ffff057224 */ /* 0x000fe200078e00ff */
[----:B------:R-:W-:Y:S01]  /*75a0*/  SGXT.U32 R4, R160, 0xe ;  /* 0x0000000ea004781a */ /* 0x000fe20000000000 */
[----:B------:R-:W-:Y:S01]  /*75b0*/  IMAD.MOV.U32 R12, RZ, RZ, RZ ;  /* 0x000000ffff0c7224 */ /* 0x000fe200078e00ff */
[----:B------:R-:W-:Y:S01]  /*75c0*/  SHF.R.U32.HI R252, RZ, 0x4, R252 ;  /* 0x00000004fffc7819 */ /* 0x000fe200000116fc */
[----:B------:R-:W1:Y:S01]  /*75d0*/  S2R R13, SR_TID.X ;  /* 0x00000000000d7919 */ /* 0x000e620000002100 */
[----:B------:R-:W-:Y:S01]  /*75e0*/  @P4 LOP3.LUT R156, R156, 0x1000, RZ, 0xfc, !PT ;  /* 0x000010009c9c4812 */ /* 0x000fe200078efcff */
[----:B------:R-:W-:Y:S01]  /*75f0*/  IMAD.MOV.U32 R20, RZ, RZ, R116 ;  /* 0x000000ffff147224 */ /* 0x000fe200078e0074 */
[----:B------:R-:W-:Y:S01]  /*7600*/  SGXT.U32 R252, R252, 0xe ;  /* 0x0000000efcfc781a */ /* 0x000fe20000000000 */
[----:B------:R2:W-:Y:S01]  /*7610*/  STL [R1+0x134], R4 ;  /* 0x0001340401007387 */ /* 0x0005e20000100800 */
[----:B------:R-:W-:Y:S01]  /*7620*/  LOP3.LUT R156, R156, 0xfffff7ff, RZ, 0xc0, !PT ;  /* 0xfffff7ff9c9c7812 */ /* 0x000fe200078ec0ff */
[----:B------:R-:W-:Y:S01]  /*7630*/  IMAD.MOV.U32 R157, RZ, RZ, 0x1 ;  /* 0x00000001ff9d7424 */ /* 0x000fe200078e00ff */
[----:B------:R-:W-:Y:S01]  /*7640*/  R2UR UR6, R158 ;  /* 0x000000009e0672ca */ /* 0x000fe200000e0000 */
[----:B------:R-:W-:Y:S01]  /*7650*/  IMAD.MOV.U32 R21, RZ, RZ, RZ ;  /* 0x000000ffff157224 */ /* 0x000fe200078e00ff */
[----:B------:R-:W-:Y:S01]  /*7660*/  @P3 LOP3.LUT R156, R156, 0x800, RZ, 0xfc, !PT ;  /* 0x000008009c9c3812 */ /* 0x000fe200078efcff */
[----:B------:R-:W-:-:S03]  /*7670*/  IMAD.MOV.U32 R158, RZ, RZ, RZ ;  /* 0x000000ffff9e7224 */ /* 0x000fc600078e00ff */
[----:B------:R-:W-:Y:S02]  /*7680*/  LOP3.LUT R156, R156, 0xfffffbff, RZ, 0xc0, !PT ;  /* 0xfffffbff9c9c7812 */ /* 0x000fe400078ec0ff */
[----:B--2---:R-:W-:Y:S02]  /*7690*/  IADD3 R4, P1, PT, R4, 0x2, RZ ;  /* 0x0000000204047810 */ /* 0x004fe40007f3e0ff */
[----:B------:R-:W-:Y:S02]  /*76a0*/  @P2 LOP3.LUT R156, R156, 0x400, RZ, 0xfc, !PT ;  /* 0x000004009c9c2812 */ /* 0x000fe400078efcff */
[----:B0-----:R-:W-:Y:S01]  /*76b0*/  R2UR UR10, R4 ;  /* 0x00000000040a72ca */ /* 0x001fe200000e0000 */
[----:B------:R-:W-:Y:S01]  /*76c0*/  IMAD.U32 R4, RZ, RZ, UR4 ;  /* 0x00000004ff047e24 */ /* 0x000fe2000f8e00ff */
[----:B------:R-:W-:Y:S02]  /*76d0*/  IADD3.X R5, PT, PT, R5, 0x40004040, RZ, P1, !PT ;  /* 0x4000404005057810 */ /* 0x000fe40000ffe4ff */
[----:B------:R-:W-:-:S02]  /*76e0*/  LOP3.LUT R156, R156, 0xfffffdff, RZ, 0xc0, !PT ;  /* 0xfffffdff9c9c7812 */ /* 0x000fc400078ec0ff */
[----:B------:R-:W-:Y:S02]  /*76f0*/  SHF.R.U32.HI R4, RZ, 0x4, R4 ;  /* 0x00000004ff047819 */ /* 0x000fe40000011604 */
[----:B------:R-:W-:Y:S02]  /*7700*/  R2UR UR11, R5 ;  /* 0x00000000050b72ca */ /* 0x000fe400000e0000 */
[----:B------:R-:W-:Y:S02]  /*7710*/  IADD3 R5, P1, PT, R252, 0x2, RZ ;  /* 0x00000002fc057810 */ /* 0x000fe40007f3e0ff */
[----:B------:R-:W-:Y:S02]  /*7720*/  SGXT.U32 R6, R4, 0xe ;  /* 0x0000000e0406781a */ /* 0x000fe40000000000 */
[----:B------:R-:W-:Y:S01]  /*7730*/  R2UR UR12, R5 ;  /* 0x00000000050c72ca */ /* 0x000fe200000e0000 */
[----:B------:R-:W-:Y:S01]  /*7740*/  IMAD.MOV.U32 R5, RZ, RZ, RZ ;  /* 0x000000ffff057224 */ /* 0x000fe200078e00ff */
[----:B------:R-:W-:Y:S01]  /*7750*/  IADD3 R4, P5, PT, R6, 0x80, RZ ;  /* 0x0000008006047810 */ /* 0x000fe20007fbe0ff */
[----:B------:R0:W-:Y:S01]  /*7760*/  STL [R1+0x130], R6 ;  /* 0x0001300601007387 */ /* 0x0001e20000100800 */
[----:B------:R-:W-:-:S02]  /*7770*/  IADD3.X R12, PT, PT, R12, 0x40004040, RZ, P1, !PT ;  /* 0x400040400c0c7810 */ /* 0x000fc40000ffe4ff */
[----:B------:R-:W-:Y:S01]  /*7780*/  IADD3.X R5, PT, PT, R5, 0x40004040, RZ, P5, !PT ;  /* 0x4000404005057810 */ /* 0x000fe20002ffe4ff */
[----:B------:R-:W-:Y:S01]  /*7790*/  UIADD3.64 UR76, UPT, UPT, UR10, 0x2, URZ ;  /* 0x000000020a4c7897 */ /* 0x000fe2000fffe0ff */
[----:B------:R-:W-:Y:S01]  /*77a0*/  @P0 LOP3.LUT R156, R156, 0x200, RZ, 0xfc, !PT ;  /* 0x000002009c9c0812 */ /* 0x000fe200078efcff */
[----:B------:R-:W-:Y:S01]  /*77b0*/  UIADD3.64 UR44, UPT, UPT, UR10, 0x4, URZ ;  /* 0x000000040a2c7897 */ /* 0x000fe2000fffe0ff */
[----:B------:R-:W-:Y:S01]  /*77c0*/  R2UR UR40, R4 ;  /* 0x00000000042872ca */ /* 0x000fe200000e0000 */
[----:B------:R-:W-:Y:S01]  /*77d0*/  UIADD3.64 UR46, UPT, UPT, UR10, 0x1fe, URZ ;  /* 0x000001fe0a2e7897 */ /* 0x000fe2000fffe0ff */
[----:B------:R-:W-:Y:S01]  /*77e0*/  LOP3.LUT R156, R156, 0xffffff7f, RZ, 0xc0, !PT ;  /* 0xffffff7f9c9c7812 */ /* 0x000fe200078ec0ff */
[----:B------:R-:W-:Y:S01]  /*77f0*/  UIADD3.64 UR48, UPT, UPT, UR10, 0x200, URZ ;  /* 0x000002000a307897 */ /* 0x000fe2000fffe0ff */
[----:B0-----:R-:W-:Y:S01]  /*7800*/  IADD3 R6, P5, PT, R4, 0x80, RZ ;  /* 0x0000008004067810 */ /* 0x001fe20007fbe0ff */
[----:B------:R-:W-:Y:S01]  /*7810*/  UIADD3.64 UR50, UPT, UPT, UR10, 0x202, URZ ;  /* 0x000002020a327897 */ /* 0x000fe2000fffe0ff */
[----:B------:R-:W-:Y:S01]  /*7820*/  R2UR UR13, R12 ;  /* 0x000000000c0d72ca */ /* 0x000fe200000e0000 */
[----:B------:R-:W-:Y:S01]  /*7830*/  UIADD3.64 UR52, UPT, UPT, UR10, 0x204, URZ ;  /* 0x000002040a347897 */ /* 0x000fe2000fffe0ff */
[----:B------:R-:W-:Y:S01]  /*7840*/  R2UR UR14, R6 ;  /* 0x00000000060e72ca */ /* 0x000fe200000e0000 */
[----:B------:R-:W-:Y:S01]  /*7850*/  IMAD.X R10, RZ, RZ, R5, P5 ;  /* 0x000000ffff0a7224 */ /* 0x000fe200028e0605 */
[----:B------:R-:W-:Y:S01]  /*7860*/  IADD3 R6, P5, PT, R4, 0x100, RZ ;  /* 0x0000010004067810 */ /* 0x000fe20007fbe0ff */
[----:B------:R-:W-:Y:S01]  /*7870*/  UIADD3.64 UR54, UPT, UPT, UR10, 0x3fe, URZ ;  /* 0x000003fe0a367897 */ /* 0x000fe2000fffe0ff */
[----:B-1----:R-:W-:Y:S01]  /*7880*/  SHF.R.U32.HI R13, RZ, 0x5, R13 ;  /* 0x00000005ff0d7819 */ /* 0x002fe2000001160d */
[----:B------:R-:W-:Y:S01]  /*7890*/  UIADD3.64 UR56, UPT, UPT, UR10, 0x400, URZ ;  /* 0x000004000a387897 */ /* 0x000fe2000fffe0ff */
[----:B------:R-:W-:Y:S01]  /*78a0*/  R2UR UR16, R6 ;  /* 0x00000000061072ca */ /* 0x000fe200000e0000 */
[--C-:B------:R-:W-:Y:S01]  /*78b0*/  IMAD.X R9, RZ, RZ, R5.reuse, P5 ;  /* 0x000000ffff097224 */ /* 0x100fe200028e0605 */
[----:B------:R-:W-:Y:S01]  /*78c0*/  IADD3 R6, P6, PT, R4, 0x180, RZ ;  /* 0x0000018004067810 */ /* 0x000fe20007fde0ff */
[----:B------:R-:W-:Y:S01]  /*78d0*/  UIADD3.64 UR58, UPT, UPT, UR10, 0x402, URZ ;  /* 0x000004020a3a7897 */ /* 0x000fe2000fffe0ff */
[----:B------:R-:W-:Y:S01]  /*78e0*/  R2UR UR15, R10 ;  /* 0x000000000a0f72ca */ /* 0x000fe200000e0000 */
[----:B------:R-:W-:Y:S01]  /*78f0*/  UIADD3.64 UR70, UPT, UPT, UR12, 0x2, URZ ;  /* 0x000000020c467897 */ /* 0x000fe2000fffe0ff */
[----:B------:R-:W-:Y:S01]  /*7900*/  R2UR UR18, R6 ;  /* 0x00000000061272ca */ /* 0x000fe200000e0000 */
[----:B------:R-:W-:Y:S01]  /*7910*/  IMAD.X R8, RZ, RZ, R5, P6 ;  /* 0x000000ffff087224 */ /* 0x000fe200030e0605 */
[----:B------:R-:W-:Y:S01]  /*7920*/  IADD3 R6, P1, PT, R4, 0x200, RZ ;  /* 0x0000020004067810 */ /* 0x000fe20007f3e0ff */
[----:B------:R-:W-:Y:S01]  /*7930*/  UIADD3.64 UR60, UPT, UPT, UR10, 0x404, URZ ;  /* 0x000004040a3c7897 */ /* 0x000fe2000fffe0ff */
[----:B------:R-:W-:Y:S01]  /*7940*/  R2UR UR17, R9 ;  /* 0x00000000091172ca */ /* 0x000fe200000e0000 */
[----:B------:R-:W-:Y:S01]  /*7950*/  UIADD3.64 UR62, UPT, UPT, UR10, 0x5fe, URZ ;  /* 0x000005fe0a3e7897 */ /* 0x000fe2000fffe0ff */
[----:B------:R-:W-:Y:S01]  /*7960*/  R2UR UR20, R6 ;  /* 0x00000000061472ca */ /* 0x000fe200000e0000 */
[----:B------:R-:W-:Y:S01]  /*7970*/  UIADD3.64 UR64, UPT, UPT, UR10, 0x600, URZ ;  /* 0x000006000a407897 */ /* 0x000fe2000fffe0ff */
[----:B------:R-:W-:Y:S01]  /*7980*/  IADD3 R6, P0, PT, R4, 0x280, RZ ;  /* 0x0000028004067810 */ /* 0x000fe20007f1e0ff */
[----:B------:R-:W-:Y:S01]  /*7990*/  UIADD3.64 UR66, UPT, UPT, UR10, 0x602, URZ ;  /* 0x000006020a427897 */ /* 0x000fe2000fffe0ff */
[----:B------:R-:W-:Y:S01]  /*79a0*/  R2UR UR19, R8 ;  /* 0x00000000081372ca */ /* 0x000fe200000e0000 */
[----:B------:R-:W-:Y:S01]  /*79b0*/  UIADD3.64 UR68, UPT, UPT, UR10, 0x604, URZ ;  /* 0x000006040a447897 */ /* 0x000fe2000fffe0ff */
[----:B------:R-:W-:-:S02]  /*79c0*/  R2UR UR22, R6 ;  /* 0x00000000061672ca */ /* 0x000fc400000e0000 */
[----:B------:R-:W-:Y:S02]  /*79d0*/  R2UR UR41, R5 ;  /* 0x00000000052972ca */ /* 0x000fe400000e0000 */
[----:B------:R-:W-:Y:S02]  /*79e0*/  @P1 LOP3.LUT R156, R156, 0x80, RZ, 0xfc, !PT ;  /* 0x000000809c9c1812 */ /* 0x000fe400078efcff */
[----:B------:R-:W-:Y:S02]  /*79f0*/  IADD3 R6, P1, PT, R4, 0x300, RZ ;  /* 0x0000030004067810 */ /* 0x000fe40007f3e0ff */
[----:B------:R-:W-:Y:S02]  /*7a00*/  LOP3.LUT R156, R156, 0xffffffbf, RZ, 0xc0, !PT ;  /* 0xffffffbf9c9c7812 */ /* 0x000fe400078ec0ff */
[----:B------:R-:W-:Y:S02]  /*7a10*/  R2UR UR24, R6 ;  /* 0x00000000061872ca */ /* 0x000fe400000e0000 */
[----:B------:R-:W-:-:S02]  /*7a20*/  @P0 LOP3.LUT R156, R156, 0x40, RZ, 0xfc, !PT ;  /* 0x000000409c9c0812 */ /* 0x000fc400078efcff */
[----:B------:R-:W-:Y:S02]  /*7a30*/  IADD3 R6, P0, PT, R4, 0x380, RZ ;  /* 0x0000038004067810 */ /* 0x000fe40007f1e0ff */
[----:B------:R-:W-:Y:S02]  /*7a40*/  LOP3.LUT R156, R156, 0xffffffdf, RZ, 0xc0, !PT ;  /* 0xffffffdf9c9c7812 */ /* 0x000fe400078ec0ff */
[----:B------:R-:W-:Y:S02]  /*7a50*/  R2UR UR26, R6 ;  /* 0x00000000061a72ca */ /* 0x000fe400000e0000 */
[----:B------:R-:W-:Y:S02]  /*7a60*/  @P1 LOP3.LUT R156, R156, 0x20, RZ, 0xfc, !PT ;  /* 0x000000209c9c1812 */ /* 0x000fe400078efcff */
[----:B------:R-:W-:Y:S02]  /*7a70*/  IADD3 R6, P4, PT, R4, 0x400, RZ ;  /* 0x0000040004067810 */ /* 0x000fe40007f9e0ff */
[----:B------:R-:W-:-:S02]  /*7a80*/  LOP3.LUT R156, R156, 0xffffffef, RZ, 0xc0, !PT ;  /* 0xffffffef9c9c7812 */ /* 0x000fc400078ec0ff */
[----:B------:R-:W-:Y:S02]  /*7a90*/  R2UR UR28, R6 ;  /* 0x00000000061c72ca */ /* 0x000fe400000e0000 */
[----:B------:R-:W-:Y:S02]  /*7aa0*/  @P0 LOP3.LUT R156, R156, 0x10, RZ, 0xfc, !PT ;  /* 0x000000109c9c0812 */ /* 0x000fe400078efcff */
[----:B------:R-:W-:Y:S02]  /*7ab0*/  IADD3 R6, P3, PT, R4, 0x480, RZ ;  /* 0x0000048004067810 */ /* 0x000fe40007f7e0ff */
[----:B------:R-:W-:Y:S02]  /*7ac0*/  LOP3.LUT R156, R156, 0xffffdfff, RZ, 0xc0, !PT ;  /* 0xffffdfff9c9c7812 */ /* 0x000fe400078ec0ff */
[----:B------:R-:W-:Y:S01]  /*7ad0*/  R2UR UR30, R6 ;  /* 0x00000000061e72ca */ /* 0x000fe200000e0000 */
[----:B------:R-:W-:Y:S01]  /*7ae0*/  IMAD.X R11, RZ, RZ, R5, P3 ;  /* 0x000000ffff0b7224 */ /* 0x000fe200018e0605 */
[----:B------:R-:W-:-:S02]  /*7af0*/  @P4 LOP3.LUT R156, R156, 0x2000, RZ, 0xfc, !PT ;  /* 0x000020009c9c4812 */ /* 0x000fc400078efcff */
[----:B------:R-:W-:Y:S02]  /*7b00*/  IADD3 R6, P2, PT, R4, 0x500, RZ ;  /* 0x0000050004067810 */ /* 0x000fe40007f5e0ff */
[C---:B------:R-:W-:Y:S02]  /*7b10*/  LOP3.LUT P4, RZ, R156.reuse, 0x10, RZ, 0xc0, !PT ;  /* 0x000000109cff7812 */ /* 0x040fe4000788c0ff */
[----:B------:R-:W-:Y:S01]  /*7b20*/  LOP3.LUT R156, R156, 0xffffbfff, RZ, 0xc0, !PT ;  /* 0xffffbfff9c9c7812 */ /* 0x000fe200078ec0ff */
[----:B------:R-:W-:Y:S01]  /*7b30*/  IMAD.X R8, RZ, RZ, R5, P2 ;  /* 0x000000ffff087224 */ /* 0x000fe200010e0605 */
[----:B------:R-:W-:Y:S02]  /*7b40*/  R2UR UR32, R6 ;  /* 0x00000000062072ca */ /* 0x000fe400000e0000 */
[----:B------:R-:W-:Y:S02]  /*7b50*/  IADD3 R6, P0, PT, R4, 0x580, RZ ;  /* 0x0000058004067810 */ /* 0x000fe40007f1e0ff */
[----:B------:R-:W-:Y:S01]  /*7b60*/  R2UR UR33, R8 ;  /* 0x00000000082172ca */ /* 0x000fe200000e0000 */
[----:B------:R-:W-:Y:S01]  /*7b70*/  IMAD.U32 R8, RZ, RZ, UR70 ;  /* 0x00000046ff087e24 */ /* 0x000fe2000f8e00ff */
[----:B------:R-:W-:-:S02]  /*7b80*/  R2UR UR34, R6 ;  /* 0x00000000062272ca */ /* 0x000fc400000e0000 */
[----:B------:R-:W-:Y:S02]  /*7b90*/  IADD3 R6, P5, PT, R4, 0x600, RZ ;  /* 0x0000060004067810 */ /* 0x000fe40007fbe0ff */
[----:B------:R-:W-:Y:S02]  /*7ba0*/  @P4 LOP3.LUT R156, R156, 0x4000, RZ, 0xfc, !PT ;  /* 0x000040009c9c4812 */ /* 0x000fe400078efcff */
[----:B------:R-:W-:Y:S02]  /*7bb0*/  R2UR UR36, R6 ;  /* 0x00000000062472ca */ /* 0x000fe400000e0000 */
[C---:B------:R-:W-:Y:S02]  /*7bc0*/  LOP3.LUT P4, RZ, R156.reuse, 0x20, RZ, 0xc0, !PT ;  /* 0x000000209cff7812 */ /* 0x040fe4000788c0ff */
[----:B------:R-:W-:Y:S02]  /*7bd0*/  LOP3.LUT R156, R156, 0xffff7fff, RZ, 0xc0, !PT ;  /* 0xffff7fff9c9c7812 */ /* 0x000fe400078ec0ff */
[----:B------:R-:W-:-:S02]  /*7be0*/  IADD3 R6, P1, PT, R4, 0x680, RZ ;  /* 0x0000068004067810 */ /* 0x000fc40007f3e0ff */
[----:B------:R-:W-:Y:S02]  /*7bf0*/  IADD3 R4, P6, PT, R4, 0x700, RZ ;  /* 0x0000070004047810 */ /* 0x000fe40007fde0ff */
[----:B------:R-:W-:Y:S02]  /*7c00*/  R2UR UR38, R6 ;  /* 0x00000000062672ca */ /* 0x000fe400000e0000 */
[----:B------:R-:W-:Y:S02]  /*7c10*/  R2UR UR42, R4 ;  /* 0x00000000042a72ca */ /* 0x000fe400000e0000 */
[----:B------:R-:W-:Y:S02]  /*7c20*/  R2UR UR31, R11 ;  /* 0x000000000b1f72ca */ /* 0x000fe400000e0000 */
[----:B------:R-:W-:-:S04]  /*7c30*/  @P4 LOP3.LUT R156, R156, 0x8000, RZ, 0xfc, !PT ;  /* 0x000080009c9c4812 */ /* 0x000fc800078efcff */
[C---:B------:R-:W-:Y:S02]  /*7c40*/  LOP3.LUT P4, RZ, R156.reuse, 0x40, RZ, 0xc0, !PT ;  /* 0x000000409cff7812 */ /* 0x040fe4000788c0ff */
[----:B------:R-:W-:-:S11]  /*7c50*/  LOP3.LUT R156, R156, 0xfffeffff, RZ, 0xc0, !PT ;  /* 0xfffeffff9c9c7812 */ /* 0x000fd600078ec0ff */
[----:B------:R-:W-:-:S04]  /*7c60*/  @P4 LOP3.LUT R156, R156, 0x10000, RZ, 0xfc, !PT ;  /* 0x000100009c9c4812 */ /* 0x000fc800078efcff */
[C---:B------:R-:W-:Y:S02]  /*7c70*/  LOP3.LUT P4, RZ, R156.reuse, 0x80, RZ, 0xc0, !PT ;  /* 0x000000809cff7812 */ /* 0x040fe4000788c0ff */
[C---:B------:R-:W-:Y:S02]  /*7c80*/  LOP3.LUT P3, RZ, R156.reuse, 0x800, RZ, 0xc0, !PT ;  /* 0x000008009cff7812 */ /* 0x040fe4000786c0ff */
[C---:B------:R-:W-:Y:S01]  /*7c90*/  LOP3.LUT P2, RZ, R156.reuse, 0x400, RZ, 0xc0, !PT ;  /* 0x000004009cff7812 */ /* 0x040fe2000784c0ff */
[----:B------:R-:W-:Y:S01]  /*7ca0*/  IMAD.X R7, RZ, RZ, R5, P4 ;  /* 0x000000ffff077224 */ /* 0x000fe200020e0605 */
[----:B------:R-:W-:-:S04]  /*7cb0*/  LOP3.LUT P4, RZ, R156, 0x10000, RZ, 0xc0, !PT ;  /* 0x000100009cff7812 */ /* 0x000fc8000788c0ff */
[----:B------:R-:W-:Y:S01]  /*7cc0*/  R2UR UR21, R7 ;  /* 0x00000000071572ca */ /* 0x000fe200000e0000 */
[--C-:B------:R-:W-:Y:S01]  /*7cd0*/  IMAD.X R6, RZ, RZ, R5.reuse, P4 ;  /* 0x000000ffff067224 */ /* 0x100fe200020e0605 */
[C---:B------:R-:W-:Y:S01]  /*7ce0*/  LOP3.LUT P4, RZ, R156.reuse, 0x8000, RZ, 0xc0, !PT ;  /* 0x000080009cff7812 */ /* 0x040fe2000788c0ff */
[--C-:B------:R-:W-:Y:S01]  /*7cf0*/  IMAD.X R7, RZ, RZ, R5.reuse, P0 ;  /* 0x000000ffff077224 */ /* 0x100fe200000e0605 */
[----:B------:R-:W-:Y:S02]  /*7d00*/  LOP3.LUT P0, RZ, R156, 0x200, RZ, 0xc0, !PT ;  /* 0x000002009cff7812 */ /* 0x000fe4000780c0ff */
[----:B------:R-:W-:Y:S01]  /*7d10*/  R2UR UR23, R6 ;  /* 0x00000000061772ca */ /* 0x000fe200000e0000 */
[--C-:B------:R-:W-:Y:S01]  /*7d20*/  IMAD.X R6, RZ, RZ, R5.reuse, P5 ;  /* 0x000000ffff067224 */ /* 0x100fe200028e0605 */
[----:B------:R-:W-:Y:S01]  /*7d30*/  R2UR UR35, R7 ;  /* 0x00000000072372ca */ /* 0x000fe200000e0000 */
[----:B------:R-:W-:Y:S01]  /*7d40*/  IMAD.X R4, RZ, RZ, R5, P4 ;  /* 0x000000ffff047224 */ /* 0x000fe200020e0605 */
[----:B------:R-:W-:-:S02]  /*7d50*/  LOP3.LUT P4, RZ, R156, 0x4000, RZ, 0xc0, !PT ;  /* 0x000040009cff7812 */ /* 0x000fc4000788c0ff */
[----:B------:R-:W-:Y:S02]  /*7d60*/  R2UR UR37, R6 ;  /* 0x00000000062572ca */ /* 0x000fe400000e0000 */
[----:B------:R-:W0:Y:S01]  /*7d70*/  LDC R6, c[0x0][0x3c4] ;  /* 0x0000f100ff067b82 */ /* 0x000e220000000800 */
[--C-:B------:R-:W-:Y:S01]  /*7d80*/  IMAD.X R10, RZ, RZ, R5.reuse, P4 ;  /* 0x000000ffff0a7224 */ /* 0x100fe200020e0605 */
[----:B------:R-:W-:Y:S02]  /*7d90*/  LOP3.LUT P4, RZ, R156, 0x2000, RZ, 0xc0, !PT ;  /* 0x000020009cff7812 */ /* 0x000fe4000788c0ff */
[----:B------:R-:W-:Y:S01]  /*7da0*/  R2UR UR25, R4 ;  /* 0x00000000041972ca */ /* 0x000fe200000e0000 */
[--C-:B------:R-:W-:Y:S01]  /*7db0*/  IMAD.X R4, RZ, RZ, R5.reuse, P1 ;  /* 0x000000ffff047224 */ /* 0x100fe200008e0605 */
[----:B------:R-:W-:Y:S01]  /*7dc0*/  R2UR UR27, R10 ;  /* 0x000000000a1b72ca */ /* 0x000fe200000e0000 */
[----:B------:R-:W-:Y:S01]  /*7dd0*/  IMAD.X R9, RZ, RZ, R5, P4 ;  /* 0x000000ffff097224 */ /* 0x000fe200020e0605 */
[----:B------:R-:W-:-:S02]  /*7de0*/  LOP3.LUT P4, RZ, R156, 0x1000, RZ, 0xc0, !PT ;  /* 0x000010009cff7812 */ /* 0x000fc4000788c0ff */
[----:B------:R-:W1:Y:S01]  /*7df0*/  LDC R156, c[0x0][0x3d4] ;  /* 0x0000f500ff9c7b82 */ /* 0x000e620000000800 */
[----:B------:R-:W-:Y:S01]  /*7e00*/  R2UR UR39, R4 ;  /* 0x00000000042772ca */ /* 0x000fe200000e0000 */
[----:B------:R-:W-:Y:S01]  /*7e10*/  IMAD.X R4, RZ, RZ, R5, P6 ;  /* 0x000000ffff047224 */ /* 0x000fe200030e0605 */
[----:B------:R-:W-:Y:S01]  /*7e20*/  R2UR UR29, R9 ;  /* 0x00000000091d72ca */ /* 0x000fe200000e0000 */
[----:B------:R-:W-:Y:S01]  /*7e30*/  IMAD.U32 R9, RZ, RZ, UR71 ;  /* 0x00000047ff097e24 */ /* 0x000fe2000f8e00ff */
[----:B------:R-:W-:Y:S01]  /*7e40*/  UIADD3.64 UR70, UPT, UPT, UR12, 0x4, URZ ;  /* 0x000000040c467897 */ /* 0x000fe2000fffe0ff */
[----:B------:R-:W-:Y:S01]  /*7e50*/  ISETP.NE.U32.AND P5, PT, R13, RZ, PT ;  /* 0x000000ff0d00720c */ /* 0x000fe20003fa5070 */
[----:B------:R-:W-:Y:S01]  /*7e60*/  IMAD.MOV.U32 R5, RZ, RZ, RZ ;  /* 0x000000ffff057224 */ /* 0x000fe200078e00ff */
[----:B------:R-:W-:Y:S01]  /*7e70*/  R2UR UR43, R4 ;  /* 0x00000000042b72ca */ /* 0x000fe200000e0000 */
[----:B------:R2:W-:Y:S01]  /*7e80*/  STL.64 [R1+0x128], R8 ;  /* 0x0001280801007387 */ /* 0x0005e20000100a00 */
[----:B------:R-:W-:-:S02]  /*7e90*/  IMAD.MOV.U32 R4, RZ, RZ, RZ ;  /* 0x000000ffff047224 */ /* 0x000fc400078e00ff */
[----:B------:R-:W-:Y:S02]  /*7ea0*/  IMAD.U32 R7, RZ, RZ, UR71 ;  /* 0x00000047ff077e24 */ /* 0x000fe4000f8e00ff */
[----:B0-----:R-:W-:Y:S02]  /*7eb0*/  IMAD.SHL.U32 R159, R6, 0x40, RZ ;  /* 0x00000040069f7824 */ /* 0x001fe400078e00ff */
[----:B------:R-:W-:-:S05]  /*7ec0*/  IMAD.U32 R6, RZ, RZ, UR70 ;  /* 0x00000046ff067e24 */ /* 0x000fca000f8e00ff */
[----:B------:R2:W-:Y:S01]  /*7ed0*/  STL.64 [R1+0x120], R6 ;  /* 0x0001200601007387 */ /* 0x0005e20000100a00 */
[----:B-1----:R-:W-:-:S07]  /*7ee0*/  IMAD.SHL.U32 R156, R156, 0x40, RZ ;  /* 0x000000409c9c7824 */ /* 0x002fce00078e00ff */
.L_x_17:
[----:B--2---:R-:W2:Y:S01]  /*7ef0*/  LDL.64 R8, [R1+0x88] ;  /* 0x0000880001087983 */ /* 0x004ea20000100a00 */
[----:B0-----:R-:W0:Y:S03]  /*7f00*/  LDC R32, c[0x0][0x3c4] ;  /* 0x0000f100ff207b82 */ /* 0x001e260000000800 */
[----:B------:R-:W3:Y:S04]  /*7f10*/  LDL.64 R10, [R1+0x18] ;  /* 0x00001800010a7983 */ /* 0x000ee80000100a00 */
[----:B------:R-:W4:Y:S04]  /*7f20*/  LDL.64 R18, [R1+0x10] ;  /* 0x0000100001127983 */ /* 0x000f280000100a00 */
[----:B------:R-:W5:Y:S04]  /*7f30*/  LDL.64 R22, [R1+0xf8] ;  /* 0x0000f80001167983 */ /* 0x000f680000100a00 */
[----:B------:R-:W4:Y:S04]  /*7f40*/  LDL.64 R16, [R1+0xc0] ;  /* 0x0000c00001107983 */ /* 0x000f280000100a00 */
[----:B------:R-:W4:Y:S04]  /*7f50*/  LDL.64 R14, [R1+0x80] ;  /* 0x00008000010e7983 */ /* 0x000f280000100a00 */
[----:B------:R-:W4:Y:S04]  /*7f60*/  LDL.64 R46, [R1+0xf0] ;  /* 0x0000f000012e7983 */ /* 0x000f280000100a00 */
[----:B------:R-:W4:Y:S04]  /*7f70*/  LDL.64 R28, [R1+0x48] ;  /* 0x00004800011c7983 */ /* 0x000f280000100a00 */
[----:B------:R-:W4:Y:S04]  /*7f80*/  LDL.64 R44, [R1+0xb8] ;  /* 0x0000b800012c7983 */ /* 0x000f280000100a00 */
[----:B------:R-:W4:Y:S01]  /*7f90*/  LDL.64 R40, [R1+0x118] ;  /* 0x0001180001287983 */ /* 0x000f220000100a00 */
[C---:B0-----:R-:W-:Y:S01]  /*7fa0*/  IMAD.SHL.U32 R6, R32.reuse, 0x8, RZ ;  /* 0x0000000820067824 */ /* 0x041fe200078e00ff */
[C---:B------:R-:W-:Y:S01]  /*7fb0*/  LEA R54, P1, R32.reuse, R2, 0x4 ;  /* 0x0000000220367211 */ /* 0x040fe200078220ff */
[----:B------:R-:W-:Y:S01]  /*7fc0*/  IMAD.SHL.U32 R7, R32, 0x10, RZ ;  /* 0x0000001020077824 */ /* 0x000fe200078e00ff */
[----:B------:R-:W4:Y:S02]  /*7fd0*/  LDL.64 R30, [R1+0x78] ;  /* 0x00007800011e7983 */ /* 0x000f240000100a00 */
[----:B------:R-:W-:-:S02]  /*7fe0*/  LEA.HI.X.SX32 R55, R6, R3, 0x1, P1 ;  /* 0x0000000306377211 */ /* 0x000fc400008f0eff */
[----:B------:R-:W-:Y:S01]  /*7ff0*/  LEA R6, P1, R32, R2, 0x5 ;  /* 0x0000000220067211 */ /* 0x000fe200078228ff */
[----:B------:R-:W4:Y:S03]  /*8000*/  LDL.64 R24, [R1+0xe8] ;  /* 0x0000e80001187983 */ /* 0x000f260000100a00 */
[----:B------:R-:W-:Y:S01]  /*8010*/  LEA.HI.X.SX32 R7, R7, R3, 0x1, P1 ;  /* 0x0000000307077211 */ /* 0x000fe200008f0eff */
[C---:B------:R-:W-:Y:S01]  /*8020*/  IMAD.WIDE R54, R159.reuse, 0x2, R54 ;  /* 0x000000029f367825 */ /* 0x040fe200078e0236 */
[----:B------:R-:W4:Y:S03]  /*8030*/  LDL.64 R26, [R1+0x8] ;  /* 0x00000800011a7983 */ /* 0x000f260000100a00 */
[C---:B------:R-:W-:Y:S01]  /*8040*/  IMAD.WIDE R6, R159.reuse, 0x2, R6 ;  /* 0x000000029f067825 */ /* 0x040fe200078e0206 */
[----:B------:R-:W4:Y:S04]  /*8050*/  LDL.64 R50, [R1+0x40] ;  /* 0x0000400001327983 */ /* 0x000f280000100a00 */
[----:B------:R-:W4:Y:S04]  /*8060*/  LDG.E.U16 R54, desc[UR8][R54.64] ;  /* 0x0000000836367981 */ /* 0x000f28000c1e1500 */
[----:B------:R-:W4:Y:S04]  /*8070*/  LDL.64 R42, [R1] ;  /* 0x00000000012a7983 */ /* 0x000f280000100a00 */
[----:B------:R-:W4:Y:S04]  /*8080*/  LDL.64 R56, [R1+0xd8] ;  /* 0x0000d80001387983 */ /* 0x000f280000100a00 */
[----:B------:R5:W4:Y:S04]  /*8090*/  LDG.E.U16 R55, desc[UR8][R6.64] ;  /* 0x0000000806377981 */ /* 0x000b28000c1e1500 */
[----:B------:R-:W4:Y:S04]  /*80a0*/  LDL.64 R64, [R1+0x110] ;  /* 0x0001100001407983 */ /* 0x000f280000100a00 */
[----:B------:R-:W4:Y:S04]  /*80b0*/  LDL.64 R62, [R1+0xa0] ;  /* 0x0000a000013e7983 */ /* 0x000f280000100a00 */
[----:B------:R-:W4:Y:S04]  /*80c0*/  LDL.64 R58, [R1+0x60] ;  /* 0x00006000013a7983 */ /* 0x000f280000100a00 */
[----:B------:R-:W4:Y:S04]  /*80d0*/  LDL.64 R52, [R1+0x38] ;  /* 0x0000380001347983 */ /* 0x000f280000100a00 */
[----:B------:R-:W4:Y:S01]  /*80e0*/  LDL.64 R60, [R1+0x30] ;  /* 0x00003000013c7983 */ /* 0x000f220000100a00 */
[----:B------:R-:W-:-:S03]  /*80f0*/  IMAD.WIDE R48, R159, 0x2, R242 ;  /* 0x000000029f307825 */ /* 0x000fc600078e02f2 */
[----:B------:R-:W4:Y:S04]  /*8100*/  LDL.64 R66, [R1+0x90] ;  /* 0x0000900001427983 */ /* 0x000f280000100a00 */
[----:B------:R-:W4:Y:S04]  /*8110*/  LDG.E.U16 R48, desc[UR8][R48.64] ;  /* 0x0000000830307981 */ /* 0x000f28000c1e1500 */
[----:B------:R-:W4:Y:S04]  /*8120*/  LDL.64 R180, [R1+0x50] ;  /* 0x0000500001b47983 */ /* 0x000f280000100a00 */
[----:B------:R-:W4:Y:S01]  /*8130*/  LDL.64 R160, [R1+0x20] ;  /* 0x0000200001a07983 */ /* 0x000f220000100a00 */
[----:B--2---:R-:W-:-:S04]  /*8140*/  IMAD.WIDE R8, R159, 0x2, R8 ;  /* 0x000000029f087825 */ /* 0x004fc800078e0208 */
[C---:B---3--:R-:W-:Y:S02]  /*8150*/  IMAD.WIDE R12, R159.reuse, 0x2, R10 ;  /* 0x000000029f0c7825 */ /* 0x048fe400078e020a */
[----:B------:R-:W2:Y:S02]  /*8160*/  LDG.E.U16 R8, desc[UR8][R8.64] ;  /* 0x0000000808087981 */ /* 0x000ea4000c1e1500 */
[----:B------:R-:W-:-:S04]  /*8170*/  IMAD.WIDE R10, R159, 0x2, R224 ;  /* 0x000000029f0a7825 */ /* 0x000fc800078e02e0 */
[C---:B-----5:R-:W-:Y:S01]  /*8180*/  IMAD.WIDE R6, R159.reuse, 0x2, R22 ;  /* 0x000000029f067825 */ /* 0x060fe200078e0216 */
[----:B------:R0:W3:Y:S04]  /*8190*/  LDG.E.U16 R39, desc[UR8][R10.64] ;  /* 0x000000080a277981 */ /* 0x0000e8000c1e1500 */
[----:B------:R1:W5:Y:S01]  /*81a0*/  LDG.E.U16 R9, desc[UR8][R12.64] ;  /* 0x000000080c097981 */ /* 0x000362000c1e1500 */
[----:B----4-:R-:W-:-:S03]  /*81b0*/  IMAD.WIDE R16, R159, 0x2, R16 ;  /* 0x000000029f107825 */ /* 0x010fc600078e0210 */
[----:B------:R-:W4:Y:S01]  /*81c0*/  LDL.64 R22, [R1+0xb0] ;  /* 0x0000b00001167983 */ /* 0x000f220000100a00 */
[----:B0-----:R-:W-:-:S03]  /*81d0*/  IMAD.WIDE R10, R159, 0x2, R240 ;  /* 0x000000029f0a7825 */ /* 0x001fc600078e02f0 */
[----:B------:R0:W2:Y:S01]  /*81e0*/  LDG.E.U16 R37, desc[UR8][R16.64] ;  /* 0x0000000810257981 */ /* 0x0000a2000c1e1500 */
[----:B-1----:R-:W-:-:S03]  /*81f0*/  IMAD.WIDE R12, R159, 0x2, R18 ;  /* 0x000000029f0c7825 */ /* 0x002fc600078e0212 */
[----:B------:R-:W2:Y:S01]  /*8200*/  LDL.64 R18, [R1+0x70] ;  /* 0x0000700001127983 */ /* 0x000ea20000100a00 */
[----:B------:R-:W-:-:S03]  /*8210*/  IMAD.WIDE R14, R159, 0x2, R14 ;  /* 0x000000029f0e7825 */ /* 0x000fc600078e020e */
[----:B------:R1:W3:Y:S01]  /*8220*/  LDG.E.U16 R34, desc[UR8][R10.64] ;  /* 0x000000080a227981 */ /* 0x0002e2000c1e1500 */
[----:B0-----:R-:W-:-:S03]  /*8230*/  IMAD.WIDE R16, R159, 0x2, R46 ;  /* 0x000000029f107825 */ /* 0x001fc600078e022e */
[----:B------:R-:W3:Y:S04]  /*8240*/  LDL.64 R46, [R1+0xe0] ;  /* 0x0000e000012e7983 */ /* 0x000ee80000100a00 */
[----:B------:R0:W3:Y:S01]  /*8250*/  LDG.E.U16 R36, desc[UR8][R14.64] ;  /* 0x000000080e247981 */ /* 0x0000e2000c1e1500 */
[----:B-1----:R-:W-:-:S03]  /*8260*/  IMAD.WIDE R10, R159, 0x2, R28 ;  /* 0x000000029f0a7825 */ /* 0x002fc600078e021c */
[----:B------:R-:W3:Y:S04]  /*8270*/  LDG.E.U16 R35, desc[UR8][R12.64] ;  /* 0x000000080c237981 */ /* 0x000ee8000c1e1500 */
[----:B------:R1:W3:Y:S01]  /*8280*/  LDG.E.U16 R28, desc[UR8][R10.64] ;  /* 0x000000080a1c7981 */ /* 0x0002e2000c1e1500 */
[----:B0-----:R-:W-:-:S03]  /*8290*/  IMAD.WIDE R14, R159, 0x2, R44 ;  /* 0x000000029f0e7825 */ /* 0x001fc600078e022c */
[----:B------:R-:W3:Y:S04]  /*82a0*/  LDL.64 R44, [R1+0xa8] ;  /* 0x0000a800012c7983 */ /* 0x000ee80000100a00 */
[----:B------:R0:W5:Y:S01]  /*82b0*/  LDG.E.U16 R38, desc[UR8][R6.64] ;  /* 0x0000000806267981 */ /* 0x000162000c1e1500 */
[----:B-1----:R-:W-:-:S03]  /*82c0*/  IMAD.WIDE R10, R159, 0x2, R40 ;  /* 0x000000029f0a7825 */ /* 0x002fc600078e0228 */
[----:B------:R-:W5:Y:S01]  /*82d0*/  LDL.64 R40, [R1+0x68] ;  /* 0x0000680001287983 */ /* 0x000f620000100a00 */
[----:B------:R-:W-:-:S03]  /*82e0*/  IMAD.WIDE R12, R159, 0x2, R30 ;  /* 0x000000029f0c7825 */ /* 0x000fc600078e021e */
[----:B------:R1:W5:Y:S01]  /*82f0*/  LDG.E.U16 R31, desc[UR8][R16.64] ;  /* 0x00000008101f7981 */ /* 0x000362000c1e1500 */
[----:B0-----:R-:W-:-:S03]  /*8300*/  IMAD.WIDE R6, R159, 0x2, R222 ;  /* 0x000000029f067825 */ /* 0x001fc600078e02de */
[----:B------:R0:W5:Y:S04]  /*8310*/  LDG.E.U16 R29, desc[UR8][R12.64] ;  /* 0x000000080c1d7981 */ /* 0x000168000c1e1500 */
[----:B------:R0:W5:Y:S01]  /*8320*/  LDG.E.U16 R30, desc[UR8][R14.64] ;  /* 0x000000080e1e7981 */ /* 0x000162000c1e1500 */
[----:B-1----:R-:W-:-:S03]  /*8330*/  IMAD.WIDE R16, R159, 0x2, R238 ;  /* 0x000000029f107825 */ /* 0x002fc600078e02ee */
[----:B------:R1:W5:Y:S01]  /*8340*/  LDG.E.U16 R33, desc[UR8][R6.64] ;  /* 0x0000000806217981 */ /* 0x000362000c1e1500 */
[----:B0-----:R-:W-:-:S03]  /*8350*/  IMAD.WIDE R12, R159, 0x2, R24 ;  /* 0x000000029f0c7825 */ /* 0x001fc600078e0218 */
[----:B------:R0:W5:Y:S01]  /*8360*/  LDG.E.U16 R10, desc[UR8][R10.64] ;  /* 0x000000080a0a7981 */ /* 0x000162000c1e1500 */
[----:B------:R-:W-:-:S03]  /*8370*/  IMAD.WIDE R14, R159, 0x2, R220 ;  /* 0x000000029f0e7825 */ /* 0x000fc600078e02dc */
[----:B------:R0:W5:Y:S01]  /*8380*/  LDG.E.U16 R24, desc[UR8][R12.64] ;  /* 0x000000080c187981 */ /* 0x000162000c1e1500 */
[----:B-1----:R-:W-:-:S03]  /*8390*/  IMAD.WIDE R6, R159, 0x2, R26 ;  /* 0x000000029f067825 */ /* 0x002fc600078e021a */
[----:B------:R1:W5:Y:S01]  /*83a0*/  LDG.E.U16 R26, desc[UR8][R16.64] ;  /* 0x00000008101a7981 */ /* 0x000362000c1e1500 */
[----:B0-----:R-:W-:-:S03]  /*83b0*/  IMAD.SHL.U32 R11, R32, 0x20, RZ ;  /* 0x00000020200b7824 */ /* 0x001fc600078e00ff */
[----:B------:R0:W5:Y:S01]  /*83c0*/  LDG.E.U16 R25, desc[UR8][R14.64] ;  /* 0x000000080e197981 */ /* 0x000162000c1e1500 */
[----:B------:R-:W-:-:S03]  /*83d0*/  IMAD.WIDE R12, R159, 0x2, R236 ;  /* 0x000000029f0c7825 */ /* 0x000fc600078e02ec */
[----:B------:R4:W5:Y:S01]  /*83e0*/  LDG.E.U16 R27, desc[UR8][R6.64] ;  /* 0x00000008061b7981 */ /* 0x000962000c1e1500 */
[----:B-1----:R-:W-:Y:S01]  /*83f0*/  IMAD.WIDE R16, R159, 0x2, R50 ;  /* 0x000000029f107825 */ /* 0x002fe200078e0232 */
[----:B------:R-:W-:-:S03]  /*8400*/  LEA R50, P1, R32, R2, 0x6 ;  /* 0x0000000220327211 */ /* 0x000fc600078230ff */
[----:B0-----:R-:W-:-:S04]  /*8410*/  IMAD.WIDE R14, R159, 0x2, R42 ;  /* 0x000000029f0e7825 */ /* 0x001fc800078e022a */
[----:B------:R-:W-:Y:S01]  /*8420*/  IMAD R42, R32, 0x42, RZ ;  /* 0x00000042202a7824 */ /* 0x000fe200078e02ff */
[----:B------:R-:W-:-:S04]  /*8430*/  LEA.HI.X.SX32 R51, R11, R3, 0x1, P1 ;  /* 0x000000030b337211 */ /* 0x000fc800008f0eff */
[----:B------:R-:W-:Y:S01]  /*8440*/  IADD3 R42, P1, PT, R42, R2, RZ ;  /* 0x000000022a2a7210 */ /* 0x000fe20007f3e0ff */
[----:B------:R-:W-:Y:S02]  /*8450*/  IMAD.SHL.U32 R11, R32, 0x2, RZ ;  /* 0x00000002200b7824 */ /* 0x000fe400078e00ff */
[----:B----4-:R-:W-:-:S05]  /*8460*/  IMAD.WIDE R6, R159, 0x2, R22 ;  /* 0x000000029f067825 */ /* 0x010fca00078e0216 */
[----:B------:R0:W4:Y:S01]  /*8470*/  LDG.E.U16 R23, desc[UR8][R6.64] ;  /* 0x0000000806177981 */ /* 0x000122000c1e1500 */
[----:B--2---:R-:W-:-:S05]  /*8480*/  IMAD.WIDE R18, R159, 0x2, R18 ;  /* 0x000000029f127825 */ /* 0x004fca00078e0212 */
[----:B------:R-:W2:Y:S01]  /*8490*/  LDG.E.U16 R22, desc[UR8][R18.64] ;  /* 0x0000000812167981 */ /* 0x000ea2000c1e1500 */
[----:B0-----:R-:W-:-:S03]  /*84a0*/  IMAD.WIDE R6, R159, 0x2, R218 ;  /* 0x000000029f067825 */ /* 0x001fc600078e02da */
[----:B------:R-:W2:Y:S04]  /*84b0*/  LDG.E.U16 R19, desc[UR8][R16.64] ;  /* 0x0000000810137981 */ /* 0x000ea8000c1e1500 */
[----:B------:R3:W2:Y:S04]  /*84c0*/  LDG.E.U16 R18, desc[UR8][R14.64] ;  /* 0x000000080e127981 */ /* 0x0006a8000c1e1500 */
[----:B------:R0:W2:Y:S01]  /*84d0*/  LDG.E.U16 R17, desc[UR8][R12.64] ;  /* 0x000000080c117981 */ /* 0x0000a2000c1e1500 */
[----:B---3--:R-:W-:-:S03]  /*84e0*/  IMAD.WIDE R14, R159, 0x2, R46 ;  /* 0x000000029f0e7825 */ /* 0x008fc600078e022e */
[----:B------:R1:W3:Y:S01]  /*84f0*/  LDG.E.U16 R16, desc[UR8][R6.64] ;  /* 0x0000000806107981 */ /* 0x0002e2000c1e1500 */
[----:B0-----:R-:W-:-:S03]  /*8500*/  IMAD R12, R32, 0x21, RZ ;  /* 0x00000021200c7824 */ /* 0x001fc600078e02ff */
[----:B------:R0:W2:Y:S02]  /*8510*/  LDG.E.U16 R14, desc[UR8][R14.64] ;  /* 0x000000080e0e7981 */ /* 0x0000a4000c1e1500 */
[----:B------:R-:W-:Y:S02]  /*8520*/  LEA.HI.X.SX32 R43, R12, R3, 0x1, P1 ;  /* 0x000000030c2b7211 */ /* 0x000fe400008f0eff */
[----:B------:R-:W-:Y:S01]  /*8530*/  LEA R46, P1, R32, R2, 0x2 ;  /* 0x00000002202e7211 */ /* 0x000fe200078210ff */
[----:B-1----:R-:W-:-:S03]  /*8540*/  IMAD.WIDE R6, R159, 0x2, R44 ;  /* 0x000000029f067825 */ /* 0x002fc600078e022c */
[----:B------:R-:W-:Y:S01]  /*8550*/  LEA.HI.X.SX32 R47, R11, R3, 0x1, P1 ;  /* 0x000000030b2f7211 */ /* 0x000fe200008f0eff */
[C---:B0-----:R-:W-:Y:S01]  /*8560*/  IMAD.SHL.U32 R15, R32.reuse, 0x4, RZ ;  /* 0x00000004200f7824 */ /* 0x041fe200078e00ff */
[----:B------:R-:W2:Y:S01]  /*8570*/  LDG.E.U16 R13, desc[UR8][R6.64] ;  /* 0x00000008060d7981 */ /* 0x000ea2000c1e1500 */
[----:B-----5:R-:W-:Y:S01]  /*8580*/  IMAD.WIDE R44, R159, 0x2, R40 ;  /* 0x000000029f2c7825 */ /* 0x020fe200078e0228 */
[----:B------:R-:W-:-:S04]  /*8590*/  LEA R40, P1, R32, R2, 0x3 ;  /* 0x0000000220287211 */ /* 0x000fc800078218ff */
[----:B------:R-:W-:Y:S01]  /*85a0*/  LEA.HI.X.SX32 R41, R15, R3, 0x1, P1 ;  /* 0x000000030f297211 */ /* 0x000fe200008f0eff */
[C---:B------:R-:W-:Y:S01]  /*85b0*/  IMAD.WIDE R42, R159.reuse, 0x2, R42 ;  /* 0x000000029f2a7825 */ /* 0x040fe200078e022a */
[----:B------:R0:W5:Y:S03]  /*85c0*/  LDG.E.U16 R12, desc[UR8][R44.64] ;  /* 0x000000082c0c7981 */ /* 0x000166000c1e1500 */
[----:B------:R-:W-:-:S05]  /*85d0*/  IMAD.WIDE R40, R159, 0x2, R40 ;  /* 0x000000029f287825 */ /* 0x000fca00078e0228 */
[----:B------:R1:W2:Y:S01]  /*85e0*/  LDG.E.U16 R15, desc[UR8][R40.64] ;  /* 0x00000008280f7981 */ /* 0x0002a2000c1e1500 */
[----:B------:R-:W-:Y:S01]  /*85f0*/  IMAD.WIDE R46, R159, 0x2, R46 ;  /* 0x000000029f2e7825 */ /* 0x000fe200078e022e */
[----:B0-----:R-:W-:-:S03]  /*8600*/  IADD3 R44, P1, PT, R11, R2, RZ ;  /* 0x000000020b2c7210 */ /* 0x001fc60007f3e0ff */
[C---:B-1----:R-:W-:Y:S01]  /*8610*/  IMAD.WIDE R40, R159.reuse, 0x2, R250 ;  /* 0x000000029f287825 */ /* 0x042fe200078e02fa */
[----:B------:R-:W-:Y:S02]  /*8620*/  LEA.HI.X.SX32 R45, R32, R3, 0x1, P1 ;  /* 0x00000003202d7211 */ /* 0x000fe400008f0eff */
[----:B------:R0:W2:Y:S04]  /*8630*/  LDG.E.U16 R32, desc[UR8][R46.64] ;  /* 0x000000082e207981 */ /* 0x0000a8000c1e1500 */
[----:B------:R-:W2:Y:S01]  /*8640*/  LDG.E.U16 R40, desc[UR8][R40.64] ;  /* 0x0000000828287981 */ /* 0x000ea2000c1e1500 */
[----:B------:R-:W-:-:S03]  /*8650*/  IMAD.WIDE R44, R159, 0x2, R44 ;  /* 0x000000029f2c7825 */ /* 0x000fc600078e022c */
[----:B------:R1:W2:Y:S01]  /*8660*/  LDG.E.U16 R41, desc[UR8][R42.64] ;  /* 0x000000082a297981 */ /* 0x0002a2000c1e1500 */
[----:B0-----:R-:W-:-:S06]  /*8670*/  IMAD.WIDE R46, R159, 0x2, R234 ;  /* 0x000000029f2e7825 */ /* 0x001fcc00078e02ea */
[----:B------:R-:W2:Y:S01]  /*8680*/  LDG.E.U16 R46, desc[UR8][R46.64] ;  /* 0x000000082e2e7981 */ /* 0x000ea2000c1e1500 */
[----:B-1----:R-:W-:-:S05]  /*8690*/  IMAD.WIDE R42, R159, 0x2, R216 ;  /* 0x000000029f2a7825 */ /* 0x002fca00078e02d8 */
[----:B------:R0:W2:Y:S04]  /*86a0*/  LDG.E.U16 R49, desc[UR8][R42.64] ;  /* 0x000000082a317981 */ /* 0x0000a8000c1e1500 */
[----:B------:R1:W2:Y:S01]  /*86b0*/  LDG.E.U16 R47, desc[UR8][R44.64] ;  /* 0x000000082c2f7981 */ /* 0x0002a2000c1e1500 */
[----:B0-----:R-:W-:-:S03]  /*86c0*/  IMAD.WIDE R42, R159, 0x2, R56 ;  /* 0x000000029f2a7825 */ /* 0x001fc600078e0238 */
[----:B------:R-:W2:Y:S01]  /*86d0*/  LDL.64 R56, [R1+0x108] ;  /* 0x0001080001387983 */ /* 0x000ea20000100a00 */
[----:B-1----:R-:W-:-:S03]  /*86e0*/  IMAD.WIDE R44, R159, 0x2, R64 ;  /* 0x000000029f2c7825 */ /* 0x002fc600078e0240 */
[----:B------:R-:W3:Y:S01]  /*86f0*/  LDL.64 R64, [R1+0xd0] ;  /* 0x0000d00001407983 */ /* 0x000ee20000100a00 */
[----:B------:R-:W-:Y:S02]  /*8700*/  IMAD.MOV.U32 R6, RZ, RZ, R2 ;  /* 0x000000ffff067224 */ /* 0x000fe400078e0002 */
[----:B------:R-:W-:Y:S02]  /*8710*/  IMAD.MOV.U32 R7, RZ, RZ, R3 ;  /* 0x000000ffff077224 */ /* 0x000fe400078e0003 */
[----:B------:R-:W-:-:S04]  /*8720*/  IMAD.WIDE R50, R159, 0x2, R50 ;  /* 0x000000029f327825 */ /* 0x000fc800078e0232 */
[----:B------:R-:W-:-:S06]  /*8730*/  IMAD.WIDE R6, R159, 0x2, R6 ;  /* 0x000000029f067825 */ /* 0x000fcc00078e0206 */
[----:B------:R-:W4:Y:S01]  /*8740*/  LDG.E.U16 R7, desc[UR8][R6.64] ;  /* 0x0000000806077981 */ /* 0x000f22000c1e1500 */
[----:B------:R-:W-:-:S05]  /*8750*/  IMAD.WIDE R52, R159, 0x2, R52 ;  /* 0x000000029f347825 */ /* 0x000fca00078e0234 */
[----:B------:R-:W4:Y:S04]  /*8760*/  LDG.E.U16 R11, desc[UR8][R52.64] ;  /* 0x00000008340b7981 */ /* 0x000f28000c1e1500 */
[----:B------:R-:W4:Y:S04]  /*8770*/  LDG.E.U16 R6, desc[UR8][R50.64] ;  /* 0x0000000832067981 */ /* 0x000f28000c1e1500 */
[----:B------:R0:W4:Y:S04]  /*8780*/  LDG.E.U16 R50, desc[UR8][R44.64] ;  /* 0x000000082c327981 */ /* 0x000128000c1e1500 */
[----:B------:R1:W4:Y:S01]  /*8790*/  LDG.E.U16 R51, desc[UR8][R42.64] ;  /* 0x000000082a337981 */ /* 0x000322000c1e1500 */
[----:B0-----:R-:W-:-:S03]  /*87a0*/  IMAD.WIDE R44, R159, 0x2, R62 ;  /* 0x000000029f2c7825 */ /* 0x001fc600078e023e */
[----:B------:R-:W4:Y:S01]  /*87b0*/  LDL.64 R62, [R1+0x58] ;  /* 0x00005800013e7983 */ /* 0x000f220000100a00 */
[----:B-1----:R-:W-:-:S03]  /*87c0*/  IMAD.WIDE R42, R159, 0x2, R58 ;  /* 0x000000029f2a7825 */ /* 0x002fc600078e023a */
[----:B------:R-:W4:Y:S04]  /*87d0*/  LDL.64 R58, [R1+0x98] ;  /* 0x00009800013a7983 */ /* 0x000f280000100a00 */
[----:B------:R-:W5:Y:S04]  /*87e0*/  LDG.E.U16 R44, desc[UR8][R44.64] ;  /* 0x000000082c2c7981 */ /* 0x000f68000c1e1500 */
[----:B------:R0:W5:Y:S02]  /*87f0*/  LDG.E.U16 R45, desc[UR8][R42.64] ;  /* 0x000000082a2d7981 */ /* 0x000164000c1e1500 */
[----:B0-----:R-:W-:-:S02]  /*8800*/  IMAD.WIDE R42, R159, 0x2, R60 ;  /* 0x000000029f2a7825 */ /* 0x001fc400078e023c */
[----:B------:R-:W5:Y:S04]  /*8810*/  LDL.64 R60, [R1+0x28] ;  /* 0x00002800013c7983 */ /* 0x000f680000100a00 */
[----:B------:R0:W5:Y:S02]  /*8820*/  LDG.E.U16 R52, desc[UR8][R42.64] ;  /* 0x000000082a347981 */ /* 0x000164000c1e1500 */
[----:B0-----:R-:W-:-:S05]  /*8830*/  IMAD.WIDE R42, R159, 0x2, R248 ;  /* 0x000000029f2a7825 */ /* 0x001fca00078e02f8 */
[----:B------:R0:W5:Y:S04]  /*8840*/  LDG.E.U16 R53, desc[UR8][R42.64] ;  /* 0x000000082a357981 */ /* 0x000168000c1e1500 */
[----:B------:R1:W-:Y:S01]  /*8850*/  STS.U16 [R68+UR4+0x10400], R54 ;  /* 0x0104003644007988 */ /* 0x0003e20008000404 */
[----:B0-----:R-:W-:-:S05]  /*8860*/  IMAD.WIDE R42, R159, 0x2, R232 ;  /* 0x000000029f2a7825 */ /* 0x001fca00078e02e8 */
[----:B-1----:R0:W5:Y:S04]  /*8870*/  LDG.E.U16 R54, desc[UR8][R42.64] ;  /* 0x000000082a367981 */ /* 0x002168000c1e1500 */
[----:B------:R1:W-:Y:S01]  /*8880*/  STS.U16 [R68+UR4+0x10800], R55 ;  /* 0x0108003744007988 */ /* 0x0003e20008000404 */
[----:B0-----:R-:W-:-:S05]  /*8890*/  IMAD.WIDE R42, R159, 0x2, R214 ;  /* 0x000000029f2a7825 */ /* 0x001fca00078e02d6 */
[----:B-1----:R2:W5:Y:S02]  /*88a0*/  LDG.E.U16 R55, desc[UR8][R42.64] ;  /* 0x000000082a377981 */ /* 0x002564000c1e1500 */
[----:B--2---:R-:W-:-:S05]  /*88b0*/  IMAD.WIDE R42, R159, 0x2, R56 ;  /* 0x000000029f2a7825 */ /* 0x004fca00078e0238 */
[----:B------:R3:W2:Y:S02]  /*88c0*/  LDG.E.U16 R56, desc[UR8][R42.64] ;  /* 0x000000082a387981 */ /* 0x0006a4000c1e1500 */
[C---:B---3--:R-:W-:Y:S02]  /*88d0*/  IMAD.WIDE R42, R159.reuse, 0x2, R64 ;  /* 0x000000029f2a7825 */ /* 0x048fe400078e0240 */
[----:B------:R-:W3:Y:S04]  /*88e0*/  LDL.64 R64, [R1+0x100] ;  /* 0x0001000001407983 */ /* 0x000ee80000100a00 */
[----:B------:R4:W2:Y:S02]  /*88f0*/  LDG.E.U16 R57, desc[UR8][R42.64] ;  /* 0x000000082a397981 */ /* 0x0008a4000c1e1500 */
[----:B----4-:R-:W-:-:S05]  /*8900*/  IMAD.WIDE R42, R159, 0x2, R58 ;  /* 0x000000029f2a7825 */ /* 0x010fca00078e023a */
[----:B------:R0:W4:Y:S02]  /*8910*/  LDG.E.U16 R58, desc[UR8][R42.64] ;  /* 0x000000082a3a7981 */ /* 0x000124000c1e1500 */
[----:B0-----:R-:W-:-:S05]  /*8920*/  IMAD.WIDE R42, R159, 0x2, R62 ;  /* 0x000000029f2a7825 */ /* 0x001fca00078e023e */
[----:B------:R5:W2:Y:S02]  /*8930*/  LDG.E.U16 R59, desc[UR8][R42.64] ;  /* 0x000000082a3b7981 */ /* 0x000aa4000c1e1500 */
[----:B-----5:R-:W-:-:S05]  /*8940*/  IMAD.WIDE R42, R159, 0x2, R60 ;  /* 0x000000029f2a7825 */ /* 0x020fca00078e023c */
[----:B------:R0:W5:Y:S02]  /*8950*/  LDG.E.U16 R60, desc[UR8][R42.64] ;  /* 0x000000082a3c7981 */ /* 0x000164000c1e1500 */
[----:B0-----:R-:W-:-:S05]  /*8960*/  IMAD.WIDE R42, R159, 0x2, R246 ;  /* 0x000000029f2a7825 */ /* 0x001fca00078e02f6 */
[----:B------:R0:W2:Y:S02]  /*8970*/  LDG.E.U16 R61, desc[UR8][R42.64] ;  /* 0x000000082a3d7981 */ /* 0x0000a4000c1e1500 */
[----:B0-----:R-:W-:-:S05]  /*8980*/  IMAD.WIDE R42, R159, 0x2, R230 ;  /* 0x000000029f2a7825 */ /* 0x001fca00078e02e6 */
[----:B------:R0:W2:Y:S02]  /*8990*/  LDG.E.U16 R62, desc[UR8][R42.64] ;  /* 0x000000082a3e7981 */ /* 0x0000a4000c1e1500 */
[----:B0-----:R-:W-:-:S05]  /*89a0*/  IMAD.WIDE R42, R159, 0x2, R212 ;  /* 0x000000029f2a7825 */ /* 0x001fca00078e02d4 */
[----:B------:R3:W2:Y:S02]  /*89b0*/  LDG.E.U16 R63, desc[UR8][R42.64] ;  /* 0x000000082a3f7981 */ /* 0x0006a4000c1e1500 */
[----:B---3--:R-:W-:-:S05]  /*89c0*/  IMAD.WIDE R42, R159, 0x2, R64 ;  /* 0x000000029f2a7825 */ /* 0x008fca00078e0240 */
[----:B------:R0:W3:Y:S04]  /*89d0*/  LDG.E.U16 R64, desc[UR8][R42.64] ;  /* 0x000000082a407981 */ /* 0x0000e8000c1e1500 */
[----:B------:R-:W0:Y:S04]  /*89e0*/  LDL.64 R42, [R1+0xc8] ;  /* 0x0000c800012a7983 */ /* 0x000e280000100a00 */
[----:B------:R-:W-:Y:S04]  /*89f0*/  STS.U16 [R68+UR4+0x11000], R6 ;  /* 0x0110000644007988 */ /* 0x000fe80008000404 */
[----:B------:R-:W-:Y:S04]  /*8a00*/  STS.U16 [R68+UR4+0x10000], R7 ;  /* 0x0100000744007988 */ /* 0x000fe80008000404 */
[----:B------:R-:W-:Y:S04]  /*8a10*/  STS.U16 [R68+UR4+0x10c00], R8 ;  /* 0x010c000844007988 */ /* 0x000fe80008000404 */
[----:B------:R-:W-:Y:S04]  /*8a20*/  STS.U16 [R68+UR4+0x11400], R9 ;  /* 0x0114000944007988 */ /* 0x000fe80008000404 */
[----:B------:R-:W-:Y:S04]  /*8a30*/  STS.U16 [R68+UR4+0x11800], R48 ;  /* 0x0118003044007988 */ /* 0x000fe80008000404 */
[----:B------:R-:W-:Y:S01]  /*8a40*/  STS.U16 [R68+UR4+0x11c00], R39 ;  /* 0x011c002744007988 */ /* 0x000fe20008000404 */
[----:B0-----:R-:W-:-:S05]  /*8a50*/  IMAD.WIDE R42, R159, 0x2, R42 ;  /* 0x000000029f2a7825 */ /* 0x001fca00078e022a */
[----:B------:R0:W3:Y:S02]  /*8a60*/  LDG.E.U16 R65, desc[UR8][R42.64] ;  /* 0x000000082a417981 */ /* 0x0000e4000c1e1500 */
        /* <DEDUP_REMOVED lines=10> */
[----:B0-----:R-:W-:-:S06]  /*8b10*/  IMAD.WIDE R42, R159, 0x2, R210 ;  /* 0x000000029f2a7825 */ /* 0x001fcc00078e02d2 */
[----:B------:R0:W3:Y:S01]  /*8b20*/  LDG.E.U16 R42, desc[UR8][R42.64] ;  /* 0x000000082a2a7981 */ /* 0x0000e2000c1e1500 */
[----:B------:R-:W-:-:S05]  /*8b30*/  LOP3.LUT R180, R68, 0x10, RZ, 0x3c, !PT ;  /* 0x0000001044b47812 */ /* 0x000fca00078e3cff */
[----:B------:R-:W-:Y:S04]  /*8b40*/  STS.U16 [R180+UR4+0x11080], R41 ;  /* 0x01108029b4007988 */ /* 0x000fe80008000404 */
[----:B------:R-:W-:Y:S04]  /*8b50*/  STS.U16 [R180+UR4+0x10480], R38 ;  /* 0x01048026b4007988 */ /* 0x000fe80008000404 */
[----:B------:R-:W-:Y:S04]  /*8b60*/  STS.U16 [R180+UR4+0x10880], R37 ;  /* 0x01088025b4007988 */ /* 0x000fe80008000404 */
[----:B------:R-:W-:Y:S04]  /*8b70*/  STS.U16 [R180+UR4+0x10c80], R36 ;  /* 0x010c8024b4007988 */ /* 0x000fe80008000404 */
[----:B------:R-:W-:Y:S04]  /*8b80*/  STS.U16 [R180+UR4+0x11480], R35 ;  /* 0x01148023b4007988 */ /* 0x000fe80008000404 */
[----:B------:R-:W-:Y:S04]  /*8b90*/  STS.U16 [R180+UR4+0x11880], R34 ;  /* 0x01188022b4007988 */ /* 0x000fe80008000404 */
[----:B------:R-:W-:Y:S04]  /*8ba0*/  STS.U16 [R180+UR4+0x11c80], R33 ;  /* 0x011c8021b4007988 */ /* 0x000fe80008000404 */
[----:B------:R1:W-:Y:S01]  /*8bb0*/  STS.U16 [R180+UR4+0x10080], R47 ;  /* 0x0100802fb4007988 */ /* 0x0003e20008000404 */
[C---:B------:R-:W-:Y:S01]  /*8bc0*/  LOP3.LUT R181, R68.reuse, 0x20, RZ, 0x3c, !PT ;  /* 0x0000002044b57812 */ /* 0x040fe200078e3cff */
[----:B-1----:R-:W1:Y:S04]  /*8bd0*/  S2R R180, SR_TID.X ;  /* 0x0000000000b47919 */ /* 0x002e680000002100 */
        /* <DEDUP_REMOVED lines=8> */
[----:B0-----:R-:W-:-:S02]  /*8c60*/  LOP3.LUT R43, R68, 0x40, RZ, 0x3c, !PT ;  /* 0x00000040442b7812 */ /* 0x001fc400078e3cff */
[----:B-1----:R-:W-:-:S05]  /*8c70*/  LOP3.LUT R181, R68, 0x30, RZ, 0x3c, !PT ;  /* 0x0000003044b57812 */ /* 0x002fca00078e3cff */
[----:B------:R-:W-:Y:S04]  /*8c80*/  STS.U16 [R181+UR4+0x10180], R10 ;  /* 0x0101800ab5007988 */ /* 0x000fe80008000404 */
[----:B------:R-:W-:Y:S01]  /*8c90*/  STS.U16 [R181+UR4+0x10580], R24 ;  /* 0x01058018b5007988 */ /* 0x000fe20008000404 */
[----:B------:R-:W-:-:S03]  /*8ca0*/  LOP3.LUT R7, R180, 0x3f, RZ, 0xc0, !PT ;  /* 0x0000003fb4077812 */ /* 0x000fc600078ec0ff */
[----:B------:R-:W-:Y:S01]  /*8cb0*/  STS.U16 [R181+UR4+0x10980], R23 ;  /* 0x01098017b5007988 */ /* 0x000fe20008000404 */
[----:B------:R-:W-:-:S03]  /*8cc0*/  LOP3.LUT R6, R180, 0xc0, RZ, 0xc0, !PT ;  /* 0x000000c0b4067812 */ /* 0x000fc600078ec0ff */
[----:B------:R-:W-:Y:S04]  /*8cd0*/  STS.U16 [R181+UR4+0x10d80], R22 ;  /* 0x010d8016b5007988 */ /* 0x000fe80008000404 */
[----:B------:R-:W-:Y:S04]  /*8ce0*/  STS.U16 [R181+UR4+0x11180], R19 ;  /* 0x01118013b5007988 */ /* 0x000fe80008000404 */
[----:B------:R-:W-:Y:S04]  /*8cf0*/  STS.U16 [R181+UR4+0x11580], R18 ;  /* 0x01158012b5007988 */ /* 0x000fe80008000404 */
[----:B------:R-:W-:Y:S01]  /*8d00*/  STS.U16 [R181+UR4+0x11980], R17 ;  /* 0x01198011b5007988 */ /* 0x000fe20008000404 */
[----:B------:R-:W-:-:S03]  /*8d10*/  IMAD R6, R6, 0x40, R7 ;  /* 0x0000004006067824 */ /* 0x000fc600078e0207 */
[----:B------:R0:W-:Y:S04]  /*8d20*/  STS.U16 [R181+UR4+0x11d80], R16 ;  /* 0x011d8010b5007988 */ /* 0x0001e80008000404 */
[----:B------:R-:W-:Y:S04]  /*8d30*/  STS.U16 [R43+UR4+0x10200], R15 ;  /* 0x0102000f2b007988 */ /* 0x000fe80008000404 */
[----:B------:R-:W-:Y:S01]  /*8d40*/  STS.U16 [R43+UR4+0x10600], R14 ;  /* 0x0106000e2b007988 */ /* 0x000fe20008000404 */
[----:B0-----:R-:W-:-:S03]  /*8d50*/  LOP3.LUT R181, R68, 0x50, RZ, 0x3c, !PT ;  /* 0x0000005044b57812 */ /* 0x001fc600078e3cff */
[----:B------:R-:W-:Y:S01]  /*8d60*/  STS.U16 [R43+UR4+0x10a00], R13 ;  /* 0x010a000d2b007988 */ /* 0x000fe20008000404 */
[----:B------:R-:W-:-:S03]  /*8d70*/  IMAD.SHL.U32 R6, R6, 0x2, RZ ;  /* 0x0000000206067824 */ /* 0x000fc600078e00ff */
[----:B------:R-:W-:Y:S04]  /*8d80*/  STS.U16 [R43+UR4+0x10e00], R12 ;  /* 0x010e000c2b007988 */ /* 0x000fe80008000404 */
[----:B------:R-:W-:Y:S04]  /*8d90*/  STS.U16 [R43+UR4+0x11200], R11 ;  /* 0x0112000b2b007988 */ /* 0x000fe80008000404 */
[----:B------:R-:W-:Y:S04]  /*8da0*/  STS.U16 [R43+UR4+0x11600], R40 ;  /* 0x011600282b007988 */ /* 0x000fe80008000404 */
[----:B------:R-:W-:Y:S01]  /*8db0*/  STS.U16 [R43+UR4+0x11a00], R46 ;  /* 0x011a002e2b007988 */ /* 0x000fe20008000404 */
[----:B------:R-:W-:-:S03]  /*8dc0*/  LOP3.LUT R9, R180, 0x80, RZ, 0xc0, !PT ;  /* 0x00000080b4097812 */ /* 0x000fc600078ec0ff */
[----:B------:R-:W-:Y:S01]  /*8dd0*/  STS.U16 [R43+UR4+0x11e00], R49 ;  /* 0x011e00312b007988 */ /* 0x000fe20008000404 */
[----:B------:R-:W-:-:S03]  /*8de0*/  LOP3.LUT R7, R6, 0x60, RZ, 0x3c, !PT ;  /* 0x0000006006077812 */ /* 0x000fc600078e3cff */
[----:B------:R-:W-:Y:S01]  /*8df0*/  STS.U16 [R181+UR4+0x10280], R50 ;  /* 0x01028032b5007988 */ /* 0x000fe20008000404 */
[----:B------:R-:W-:-:S03]  /*8e00*/  LOP3.LUT R6, R6, 0x70, RZ, 0x3c, !PT ;  /* 0x0000007006067812 */ /* 0x000fc600078e3cff */
[----:B------:R-:W-:Y:S04]  /*8e10*/  STS.U16 [R181+UR4+0x10680], R51 ;  /* 0x01068033b5007988 */ /* 0x000fe80008000404 */
[----:B------:R-:W-:Y:S01]  /*8e20*/  STS.U16 [R181+UR4+0x10a80], R44 ;  /* 0x010a802cb5007988 */ /* 0x000fe20008000404 */
[----:B------:R-:W-:-:S03]  /*8e30*/  LOP3.LUT R8, R180, 0x10, RZ, 0xc0, !PT ;  /* 0x00000010b4087812 */ /* 0x000fc600078ec0ff */
[----:B------:R-:W-:Y:S01]  /*8e40*/  STS.U16 [R181+UR4+0x10e80], R45 ;  /* 0x010e802db5007988 */ /* 0x000fe20008000404 */
[----:B------:R-:W-:-:S03]  /*8e50*/  SHF.R.U32.HI R9, RZ, 0x2, R9 ;  /* 0x00000002ff097819 */ /* 0x000fc60000011609 */
[----:B------:R-:W-:Y:S04]  /*8e60*/  STS.U16 [R181+UR4+0x11280], R52 ;  /* 0x01128034b5007988 */ /* 0x000fe80008000404 */
[----:B------:R-:W-:Y:S04]  /*8e70*/  STS.U16 [R181+UR4+0x11680], R53 ;  /* 0x01168035b5007988 */ /* 0x000fe80008000404 */
[----:B------:R-:W-:Y:S04]  /*8e80*/  STS.U16 [R181+UR4+0x11a80], R54 ;  /* 0x011a8036b5007988 */ /* 0x000fe80008000404 */
[----:B------:R-:W-:Y:S01]  /*8e90*/  STS.U16 [R181+UR4+0x11e80], R55 ;  /* 0x011e8037b5007988 */ /* 0x000fe20008000404 */
[----:B------:R-:W-:-:S03]  /*8ea0*/  IMAD.IADD R34, R8, 0x1, R9 ;  /* 0x0000000108227824 */ /* 0x000fc600078e0209 */
[----:B--2---:R-:W-:Y:S04]  /*8eb0*/  STS.U16 [R7+UR4+0x10300], R56 ;  /* 0x0103003807007988 */ /* 0x004fe80008000404 */
[----:B------:R-:W-:Y:S04]  /*8ec0*/  STS.U16 [R7+UR4+0x10700], R57 ;  /* 0x0107003907007988 */ /* 0x000fe80008000404 */
[----:B----4-:R-:W-:Y:S04]  /*8ed0*/  STS.U16 [R7+UR4+0x10b00], R58 ;  /* 0x010b003a07007988 */ /* 0x010fe80008000404 */
[----:B------:R-:W-:Y:S04]  /*8ee0*/  STS.U16 [R7+UR4+0x10f00], R59 ;  /* 0x010f003b07007988 */ /* 0x000fe80008000404 */
[----:B-----5:R-:W-:Y:S04]  /*8ef0*/  STS.U16 [R7+UR4+0x11300], R60 ;  /* 0x0113003c07007988 */ /* 0x020fe80008000404 */
[----:B------:R-:W-:Y:S04]  /*8f00*/  STS.U16 [R7+UR4+0x11700], R61 ;  /* 0x0117003d07007988 */ /* 0x000fe80008000404 */
[----:B------:R-:W-:Y:S04]  /*8f10*/  STS.U16 [R7+UR4+0x11b00], R62 ;  /* 0x011b003e07007988 */ /* 0x000fe80008000404 */
[----:B------:R-:W-:Y:S01]  /*8f20*/  STS.U16 [R7+UR4+0x11f00], R63 ;  /* 0x011f003f07007988 */ /* 0x000fe20008000404 */
[----:B------:R-:W-:-:S02]  /*8f30*/  UMOV UR70, 0x1 ;  /* 0x0000000100467882 */ /* 0x000fc40000000000 */
[----:B------:R-:W-:-:S04]  /*8f40*/  @!UP0 UIADD3 UR70, UPT, UPT, -UR70, 0x100000, URZ ;  /* 0x0010000046468890 */ /* 0x000fc8000fffe1ff */
[----:B------:R-:W-:Y:S02]  /*8f50*/  @!UP0 USHF.L.U32 UR71, UR70, 0xb, URZ ;  /* 0x0000000b46478899 */ /* 0x000fe400080006ff */
[----:B------:R-:W-:Y:S01]  /*8f60*/  @!UP0 USHF.L.U32 UR70, UR70, 0x1, URZ ;  /* 0x0000000146468899 */ /* 0x000fe200080006ff */
[----:B------:R-:W-:Y:S01]  /*8f70*/  VOTEU.ALL UP1, P0 ;  /* 0x0000000000ff7886 */ /* 0x000fe20000020000 */
[----:B---3--:R-:W-:Y:S04]  /*8f80*/  STS.U16 [R6+UR4+0x10380], R64 ;  /* 0x0103804006007988 */ /* 0x008fe80008000404 */
[----:B------:R0:W-:Y:S02]  /*8f90*/  STS.U16 [R6+UR4+0x11780], R160 ;  /* 0x011780a006007988 */ /* 0x0001e40008000404 */
[----:B0-----:R-:W-:-:S02]  /*8fa0*/  IADD3 R160, P1, PT, R4, 0x40, RZ ;  /* 0x0000004004a07810 */ /* 0x001fc40007f3e0ff */
[----:B------:R0:W-:Y:S03]  /*8fb0*/  STS.U16 [R6+UR4+0x11b80], R161 ;  /* 0x011b80a106007988 */ /* 0x0001e60008000404 */
[----:B0-----:R-:W-:Y:S01]  /*8fc0*/  IMAD.X R161, RZ, RZ, R5, P1 ;  /* 0x000000ffffa17224 */ /* 0x001fe200008e0605 */
[----:B------:R-:W-:-:S05]  /*8fd0*/  IADD3 R34, P1, PT, R34, R4, RZ ;  /* 0x0000000422227210 */ /* 0x000fca0007f3e0ff */
[----:B------:R-:W-:Y:S01]  /*8fe0*/  IMAD.X R35, RZ, RZ, R5, P1 ;  /* 0x000000ffff237224 */ /* 0x000fe200008e0605 */
[----:B------:R-:W-:-:S05]  /*8ff0*/  IADD3 R22, P1, PT, R34, 0x40, RZ ;  /* 0x0000004022167810 */ /* 0x000fca0007f3e0ff */
        /* <DEDUP_REMOVED lines=8> */
[--C-:B------:R-:W-:Y:S01]  /*9080*/  IMAD.X R31, RZ, RZ, R35.reuse, P1 ;  /* 0x000000ffff1f7224 */ /* 0x100fe200008e0623 */
[C---:B------:R-:W-:Y:S01]  /*9090*/  IADD3 R32, P1, PT, R34.reuse, 0x46, RZ ;  /* 0x0000004622207810 */ /* 0x040fe20007f3e0ff */
[----:B------:R0:W-:Y:S04]  /*90a0*/  STS.U16 [R6+UR4+0x10780], R65 ;  /* 0x0107804106007988 */ /* 0x0001e80008000404 */
[----:B------:R0:W-:Y:S01]  /*90b0*/  STS.U16 [R6+UR4+0x10b80], R66 ;  /* 0x010b804206007988 */ /* 0x0001e20008000404 */
[--C-:B------:R-:W-:Y:S01]  /*90c0*/  IMAD.X R33, RZ, RZ, R35.reuse, P1 ;  /* 0x000000ffff217224 */ /* 0x100fe200008e0623 */
[----:B------:R-:W-:Y:S02]  /*90d0*/  IADD3 R34, P1, PT, R34, 0x47, RZ ;  /* 0x0000004722227810 */ /* 0x000fe40007f3e0ff */
[----:B------:R0:W-:Y:S04]  /*90e0*/  STS.U16 [R6+UR4+0x10f80], R67 ;  /* 0x010f804306007988 */ /* 0x0001e80008000404 */
[----:B------:R0:W-:Y:S04]  /*90f0*/  STS.U16 [R6+UR4+0x11380], R116 ;  /* 0x0113807406007988 */ /* 0x0001e80008000404 */
[----:B------:R0:W-:Y:S01]  /*9100*/  STS.U16 [R6+UR4+0x11f80], R42 ;  /* 0x011f802a06007988 */ /* 0x0001e20008000404 */
[----:B------:R1:W-:Y:S06]  /*9110*/  MEMBAR.ALL.CTA ;  /* 0x0000000000007992 */ /* 0x0003ec0000008000 */
[----:B-1----:R-:W-:Y:S04]  /*9120*/  FENCE.VIEW.ASYNC.S ;  /* 0x00000000000073c6 */ /* 0x002fe80000000000 */
[----:B------:R-:W1:Y:S02]  /*9130*/  FENCE.VIEW.ASYNC.S ;  /* 0x00000000000073c6 */ /* 0x000e640000000000 */
[----:B-1----:R0:W1:Y:S01]  /*9140*/  @!UP1 SYNCS.EXCH.64 URZ, [UR4+0x20010], UR70 ;  /* 0x0200104604ff95b2 */ /* 0x0020620008000100 */
[----:B------:R-:W-:Y:S01]  /*9150*/  IMAD.X R35, RZ, RZ, R35, P1 ;  /* 0x000000ffff237224 */ /* 0x000fe200008e0623 */
[----:B-1----:R-:W-:Y:S06]  /*9160*/  BAR.SYNC.DEFER_BLOCKING 0x0 ;  /* 0x0000000000007b1d */ /* 0x002fec0000010000 */
[----:B0-----:R-:W-:Y:S05]  /*9170*/  @P5 BRA `(.L_x_13) ;  /* 0x0000000000b45947 */ /* 0x001fea0003800000 */
[----:B------:R-:W2:Y:S04]  /*9180*/  LDL R8, [R1+0x134] ;  /* 0x0001340001087983 */ /* 0x000ea80000100800 */
[----:B------:R-:W3:Y:S01]  /*9190*/  LDL R9, [R1+0x130] ;  /* 0x0001300001097983 */ /* 0x000ee20000100800 */
[----:B------:R-:W-:-:S13]  /*91a0*/  ELECT P1, URZ, PT ;  /* 0x0000000000ff782f */ /* 0x000fda0003820000 */
[----:B------:R-:W-:Y:S01]  /*91b0*/  @P1 IMAD.MOV.U32 R5, RZ, RZ, 0x40004040 ;  /* 0x40004040ff051424 */ /* 0x000fe200078e00ff */
[----:B--2---:R-:W-:Y:S02]  /*91c0*/  R2UR UR72, R8 ;  /* 0x00000000084872ca */ /* 0x004fe400000e0000 */
[----:B------:R-:W2:Y:S01]  /*91d0*/  LDL R8, [R1+0x144] ;  /* 0x0001440001087983 */ /* 0x000ea20000100800 */
[----:B---3--:R-:W-:Y:S02]  /*91e0*/  R2UR UR70, R9 ;  /* 0x00000000094672ca */ /* 0x008fe400000e0000 */
[----:B------:R-:W-:-:S11]  /*91f0*/  @P1 R2UR UR71, R5 ;  /* 0x00000000054712ca */ /* 0x000fd600000e0000 */
[----:B------:R-:W-:-:S05]  /*9200*/  IMAD.U32 R4, RZ, RZ, UR70 ;  /* 0x00000046ff047e24 */ /* 0x000fca000f8e00ff */
[----:B------:R-:W-:Y:S01]  /*9210*/  @P1 R2UR UR70, R4 ;  /* 0x00000000044612ca */ /* 0x000fe200000e0000 */
[----:B------:R-:W-:Y:S01]  /*9220*/  IMAD.U32 R4, RZ, RZ, UR72 ;  /* 0x00000048ff047e24 */ /* 0x000fe2000f8e00ff */
[----:B------:R-:W-:-:S04]  /*9230*/  @P1 R2UR UR73, R5 ;  /* 0x00000000054912ca */ /* 0x000fc800000e0000 */
[----:B------:R-:W-:Y:S02]  /*9240*/  @P1 R2UR UR72, R4 ;  /* 0x00000000044812ca */ /* 0x000fe400000e0000 */
[----:B------:R-:W-:Y:S01]  /*9250*/  MOV.SPILL R6, UR5 ;  /* 0x0000000500067c02 */ /* 0x000fe20009000f00 */
[----:B------:R-:W-:Y:S01]  /*9260*/  UMOV UR5, 0x4108010 ;  /* 0x0410801000057882 */ /* 0x000fe20000000000 */
[----:B------:R-:W-:Y:S01]  /*9270*/  MOV.SPILL R7, UR4 ;  /* 0x0000000400077c02 */ /* 0x000fe20009000f00 */
[----:B------:R-:W-:-:S08]  /*9280*/  UMOV UR4, 0x0 ;  /* 0x0000000000047882 */ /* 0x000fd00000000000 */
[----:B------:R0:W-:Y:S01]  /*9290*/  UTCHMMA gdesc[UR70], gdesc[UR72], tmem[UR74], tmem[UR4], idesc[UR5], !UPT ;  /* 0x00ff0448460075ea */ /* 0x0001e2000f80004a */
[----:B------:R-:W-:Y:S01]  /*92a0*/  IMAD.MOV.U32 R5, RZ, RZ, RZ ;  /* 0x000000ffff057224 */ /* 0x000fe200078e00ff */
[----:B0-----:R-:W-:Y:S01]  /*92b0*/  UMOV UR70, 0x0 ;  /* 0x0000000000467882 */ /* 0x001fe20000000000 */
[----:B------:R-:W-:Y:S01]  /*92c0*/  UMOV UR71, 0x4108010 ;  /* 0x0410801000477882 */ /* 0x000fe20000000000 */
[----:B------:R-:W-:Y:S01]  /*92d0*/  UMOV UR72, 0x0 ;  /* 0x0000000000487882 */ /* 0x000fe20000000000 */
[----:B------:R-:W-:Y:S01]  /*92e0*/  UMOV UR73, 0x4108010 ;  /* 0x0410801000497882 */ /* 0x000fe20000000000 */
[----:B------:R-:W-:Y:S01]  /*92f0*/  UTCHMMA gdesc[UR40], gdesc[UR10], tmem[UR74], tmem[UR70], idesc[UR71], UPT ;  /* 0x00ff460a280075ea */ /* 0x000fe2000b80004a */
        /* <DEDUP_REMOVED lines=13> */
[----:B------:R0:W-:Y:S01]  /*93d0*/  UTCHMMA gdesc[UR42], gdesc[UR68], tmem[UR74], tmem[UR70], idesc[UR71], UPT ;  /* 0x00ff46442a0075ea */ /* 0x0001e2000b80004a */
[----:B------:R-:W-:-:S02]  /*93e0*/  R2UR.FILL UR5, R6 ;  /* 0x00000000060572ca */ /* 0x000fc400004e0000 */
[----:B------:R-:W-:Y:S01]  /*93f0*/  R2UR.FILL UR4, R7 ;  /* 0x00000000070472ca */ /* 0x000fe200004e0000 */
[----:B--2---:R-:W-:-:S05]  /*9400*/  VIADD R4, R8, 0x20010 ;  /* 0x0002001008047836 */ /* 0x004fca0000000000 */
[----:B------:R-:W-:-:S04]  /*9410*/  @P1 MOV R4, R4 ;  /* 0x0000000400041202 */ /* 0x000fc80000000f00 */
[----:B0-----:R-:W-:-:S13]  /*9420*/  @P1 R2UR UR70, R4 ;  /* 0x00000000044612ca */ /* 0x001fda00000e0000 */
[----:B------:R0:W-:Y:S01]  /*9430*/  UTCBAR [UR70], URZ ;  /* 0x000000ff460073e9 */ /* 0x0001e200080000ff */
[----:B------:R-:W-:Y:S01]  /*9440*/  NOP ;  /* 0x0000000000007918 */ /* 0x000fe20000000000 */
.L_x_13:
[----:B------:R-:W1:Y:S01]  /*9450*/  SYNCS.PHASECHK.TRANS64.TRYWAIT P1, [UR4+0x20010], RZ ;  /* 0x020010ffff0075a7 */ /* 0x000e620008021104 */
[----:B------:R-:W2:Y:S01]  /*9460*/  LDC R36, c[0x0][0x3a8] ;  /* 0x0000ea00ff247b82 */ /* 0x000ea20000000800 */
[----:B-1----:R-:W-:Y:S05]  /*9470*/  @!P1 BRA `(.L_x_14) ;  /* 0x0000004c00009947 */ /* 0x002fea0003800000 */
.L_x_23:
[----:B------:R-:W3:Y:S01]  /*9480*/  LDL R4, [R1+0x13c] ;  /* 0x00013c0001047983 */ /* 0x000ee20000100800 */
[----:B------:R-:W-:Y:S01]  /*9490*/  BAR.SYNC.DEFER_BLOCKING 0x0 ;  /* 0x0000000000007b1d */ /* 0x000fe20000010000 */
[----:B------:R-:W-:Y:S01]  /*94a0*/  ISETP.GT.U32.AND P1, PT, R22, R69, PT ;  /* 0x000000451600720c */ /* 0x000fe20003f24070 */
[----:B------:R-:W-:-:S03]  /*94b0*/  IMAD.U32 R21, R21, -0x80000000, RZ ;  /* 0x8000000015157824 */ /* 0x000fc600078e00ff */
[----:B------:R-:W-:Y:S01]  /*94c0*/  ISETP.GT.U32.AND.EX P1, PT, R23, RZ, PT, P1 ;  /* 0x000000ff1700720c */ /* 0x000fe20003f24110 */
[----:B------:R-:W1:Y:S01]  /*94d0*/  S2R R38, SR_TID.X ;  /* 0x0000000000267919 */ /* 0x000e620000002100 */
[----:B------:R-:W4:Y:S01]  /*94e0*/  S2R R37, SR_TID.X ;  /* 0x0000000000257919 */ /* 0x000f220000002100 */
[----:B------:R-:W5:Y:S01]  /*94f0*/  @!P0 SYNCS.CCTL.IV [UR4+0x20010] ;  /* 0x02001000ff0089b1 */ /* 0x000f620008000004 */
[----:B-1----:R-:W-:-:S04]  /*9500*/  LOP3.LUT R38, R38, 0x80, RZ, 0xc0, !PT ;  /* 0x0000008026267812 */ /* 0x002fc800078ec0ff */
[----:B------:R-:W-:Y:S02]  /*9510*/  SHF.R.U32.HI R38, RZ, 0x2, R38 ;  /* 0x00000002ff267819 */ /* 0x000fe40000011626 */
[----:B0--3--:R-:W-:-:S13]  /*9520*/  R2UR UR70, R4 ;  /* 0x00000000044672ca */ /* 0x009fda00000e0000 */
[----:B------:R-:W-:Y:S01]  /*9530*/  LDTM.16dp32bit_t0_t15.x16 R4, tmem[UR70] ;  /* 0x00000046000479ee */ /* 0x000fe20008a00000 */
[----:B------:R-:W0:Y:S01]  /*9540*/  LDTM.16dp32bit_t16_t31.x16 R4, tmem[UR70+0x10] ;  /* 0x00001046000479ee */ /* 0x000e220008a20000 */
[----:B------:R-:W-:Y:S01]  /*9550*/  NOP ;  /* 0x0000000000007918 */ /* 0x000fe20000000000 */
[-C--:B0-2---:R-:W-:Y:S01]  /*9560*/  FMUL R4, R4, R36.reuse ;  /* 0x0000002404047220 */ /* 0x085fe20000400000 */
[-C--:B------:R-:W-:Y:S01]  /*9570*/  FMUL R5, R5, R36.reuse ;  /* 0x0000002405057220 */ /* 0x080fe20000400000 */
[-C--:B------:R-:W-:Y:S01]  /*9580*/  FMUL R6, R6, R36.reuse ;  /* 0x0000002406067220 */ /* 0x080fe20000400000 */
[-C--:B------:R-:W-:Y:S01]  /*9590*/  FMUL R7, R7, R36.reuse ;  /* 0x0000002407077220 */ /* 0x080fe20000400000 */
[-C--:B------:R-:W-:Y:S01]  /*95a0*/  FMUL R8, R8, R36.reuse ;  /* 0x0000002408087220 */ /* 0x080fe20000400000 */
[----:B------:R-:W-:Y:S01]  /*95b0*/  FSEL R4, R4, -INF , !P1 ;  /* 0xff80000004047808 */ /* 0x000fe20004800000 */
[-C--:B------:R-:W-:Y:S01]  /*95c0*/  FMUL R9, R9, R36.reuse ;  /* 0x0000002409097220 */ /* 0x080fe20000400000 */
[-C--:B------:R-:W-:Y:S01]  /*95d0*/  ISETP.GE.U32.AND P1, PT, R22, R69.reuse, PT ;  /* 0x000000451600720c */ /* 0x080fe20003f26070 */
[-C--:B------:R-:W-:Y:S01]  /*95e0*/  FMUL R10, R10, R36.reuse ;  /* 0x000000240a0a7220 */ /* 0x080fe20000400000 */
[----:B----4-:R-:W-:Y:S01]  /*95f0*/  LOP3.LUT R22, R38, 0x10, R37, 0xf8, !PT ;  /* 0x0000001026167812 */ /* 0x010fe200078ef825 */
[-C--:B------:R-:W-:Y:S01]  /*9600*/  FMUL R11, R11, R36.reuse ;  /* 0x000000240b0b7220 */ /* 0x080fe20000400000 */
[----:B------:R-:W-:Y:S01]  /*9610*/  ISETP.GE.U32.AND.EX P1, PT, R23, RZ, PT, P1 ;  /* 0x000000ff1700720c */ /* 0x000fe20003f26110 */
[-C--:B------:R-:W-:Y:S01]  /*9620*/  FMUL R12, R12, R36.reuse ;  /* 0x000000240c0c7220 */ /* 0x080fe20000400000 */
[----:B------:R-:W-:Y:S01]  /*9630*/  LOP3.LUT R23, R37, 0x80, RZ, 0xc0, !PT ;  /* 0x0000008025177812 */ /* 0x000fe200078ec0ff */
[-C--:B------:R-:W-:Y:S01]  /*9640*/  FMUL R13, R13, R36.reuse ;  /* 0x000000240d0d7220 */ /* 0x080fe20000400000 */
[----:B------:R-:W-:Y:S01]  /*9650*/  FSEL R5, R5, -INF , !P1 ;  /* 0xff80000005057808 */ /* 0x000fe20004800000 */
[-C--:B------:R-:W-:Y:S01]  /*9660*/  FMUL R14, R14, R36.reuse ;  /* 0x000000240e0e7220 */ /* 0x080fe20000400000 */
[----:B------:R-:W-:Y:S01]  /*9670*/  ISETP.GT.U32.AND P1, PT, R24, R69, PT ;  /* 0x000000451800720c */ /* 0x000fe20003f24070 */
[-C--:B------:R-:W-:Y:S01]  /*9680*/  FMUL R17, R17, R36.reuse ;  /* 0x0000002411117220 */ /* 0x080fe20000400000 */
[----:B------:R-:W-:Y:S01]  /*9690*/  LOP3.LUT R22, R160, 0xf, R22, 0xfe, !PT ;  /* 0x0000000fa0167812 */ /* 0x000fe200078efe16 */
[----:B------:R-:W-:Y:S01]  /*96a0*/  FMUL R18, R18, R36 ;  /* 0x0000002412127220 */ /* 0x000fe20000400000 */
[----:B------:R-:W-:-:S02]  /*96b0*/  ISETP.GT.U32.AND.EX P1, PT, R25, RZ, PT, P1 ;  /* 0x000000ff1900720c */ /* 0x000fc40003f24110 */
[----:B------:R-:W-:Y:S02]  /*96c0*/  SHF.R.U32.HI R23, RZ, 0x2, R23 ;  /* 0x00000002ff177819 */ /* 0x000fe40000011617 */
[----:B------:R-:W-:Y:S02]  /*96d0*/  FSEL R6, R6, -INF , !P1 ;  /* 0xff80000006067808 */ /* 0x000fe40004800000 */
[----:B------:R-:W-:Y:S01]  /*96e0*/  ISETP.GT.U32.AND P1, PT, R26, R69, PT ;  /* 0x000000451a00720c */ /* 0x000fe20003f24070 */
[-C--:B------:R-:W-:Y:S01]  /*96f0*/  FMUL R26, R15, R36.reuse ;  /* 0x000000240f1a7220 */ /* 0x080fe20000400000 */
[----:B------:R-:W-:Y:S02]  /*9700*/  LOP3.LUT R24, R37, 0xff, RZ, 0xc0, !PT ;  /* 0x000000ff25187812 */ /* 0x000fe400078ec0ff */
[----:B------:R-:W-:Y:S01]  /*9710*/  ISETP.GT.U32.AND.EX P1, PT, R27, RZ, PT, P1 ;  /* 0x000000ff1b00720c */ /* 0x000fe20003f24110 */
[----:B------:R-:W-:Y:S01]  /*9720*/  FMUL R27, R16, R36 ;  /* 0x00000024101b7220 */ /* 0x000fe20000400000 */
[----:B------:R-:W-:-:S02]  /*9730*/  FMNMX3 R16, R4, R5, R6, !PT ;  /* 0x0000000504107276 */ /* 0x000fc40007800006 */
[----:B------:R-:W-:Y:S02]  /*9740*/  FSEL R7, R7, -INF , !P1 ;  /* 0xff80000007077808 */ /* 0x000fe40004800000 */
[----:B------:R-:W-:Y:S02]  /*9750*/  ISETP.GT.U32.AND P1, PT, R28, R69, PT ;  /* 0x000000451c00720c */ /* 0x000fe40003f24070 */
[----:B------:R-:W-:Y:S02]  /*9760*/  LEA R24, R24, UR4, 0x2 ;  /* 0x0000000418187c11 */ /* 0x000fe4000f8e10ff */
[----:B------:R-:W-:-:S04]  /*9770*/  ISETP.GT.U32.AND.EX P1, PT, R29, RZ, PT, P1 ;  /* 0x000000ff1d00720c */ /* 0x000fc80003f24110 */
[----:B------:R-:W-:Y:S02]  /*9780*/  FSEL R8, R8, -INF , !P1 ;  /* 0xff80000008087808 */ /* 0x000fe40004800000 */
[----:B------:R-:W-:Y:S02]  /*9790*/  ISETP.GT.U32.AND P1, PT, R30, R69, PT ;  /* 0x000000451e00720c */ /* 0x000fe40003f24070 */
[----:B------:R-:W-:Y:S02]  /*97a0*/  FMNMX3 R16, R16, R7, R8, !PT ;  /* 0x0000000710107276 */ /* 0x000fe40007800008 */
[----:B------:R-:W-:-:S04]  /*97b0*/  ISETP.GT.U32.AND.EX P1, PT, R31, RZ, PT, P1 ;  /* 0x000000ff1f00720c */ /* 0x000fc80003f24110 */
[----:B------:R-:W-:Y:S02]  /*97c0*/  FSEL R9, R9, -INF , !P1 ;  /* 0xff80000009097808 */ /* 0x000fe40004800000 */
[----:B------:R-:W-:-:S04]  /*97d0*/  ISETP.GT.U32.AND P1, PT, R32, R69, PT ;  /* 0x000000452000720c */ /* 0x000fc80003f24070 */
[----:B------:R-:W-:-:S04]  /*97e0*/  ISETP.GT.U32.AND.EX P1, PT, R33, RZ, PT, P1 ;  /* 0x000000ff2100720c */ /* 0x000fc80003f24110 */
[----:B------:R-:W-:Y:S02]  /*97f0*/  FSEL R10, R10, -INF , !P1 ;  /* 0xff8000000a0a7808 */ /* 0x000fe40004800000 */
[----:B------:R-:W-:Y:S02]  /*9800*/  ISETP.GT.U32.AND P1, PT, R34, R69, PT ;  /* 0x000000452200720c */ /* 0x000fe40003f24070 */
[----:B------:R-:W-:Y:S02]  /*9810*/  FMNMX3 R16, R16, R9, R10, !PT ;  /* 0x0000000910107276 */ /* 0x000fe4000780000a */
[----:B------:R-:W-:-:S04]  /*9820*/  ISETP.GT.U32.AND.EX P1, PT, R35, RZ, PT, P1 ;  /* 0x000000ff2300720c */ /* 0x000fc80003f24110 */
[----:B------:R-:W-:Y:S01]  /*9830*/  FSEL R25, R11, -INF , !P1 ;  /* 0xff8000000b197808 */ /* 0x000fe20004800000 */
[----:B------:R-:W-:Y:S01]  /*9840*/  FMUL R11, R19, R36 ;  /* 0x00000024130b7220 */ /* 0x000fe20000400000 */
[----:B------:R-:W-:Y:S02]  /*9850*/  ISETP.GT.U32.AND P1, PT, R22, R69, PT ;  /* 0x000000451600720c */ /* 0x000fe40003f24070 */
[----:B------:R-:W-:Y:S02]  /*9860*/  LOP3.LUT R22, R23, 0x10, R37, 0xf8, !PT ;  /* 0x0000001017167812 */ /* 0x000fe400078ef825 */
[----:B------:R-:W-:Y:S02]  /*9870*/  ISETP.GT.U32.AND.EX P1, PT, R161, RZ, PT, P1 ;  /* 0x000000ffa100720c */ /* 0x000fe40003f24110 */
[----:B------:R-:W-:Y:S02]  /*9880*/  LOP3.LUT R19, R160, 0x8, R22, 0xfe, !PT ;  /* 0x00000008a0137812 */ /* 0x000fe400078efe16 */
[----:B------:R-:W-:-:S02]  /*9890*/  FSEL R11, R11, -INF , !P1 ;  /* 0xff8000000b0b7808 */ /* 0x000fc40004800000 */
[-C--:B------:R-:W-:Y:S02]  /*98a0*/  ISETP.GT.U32.AND P1, PT, R19, R69.reuse, PT ;  /* 0x000000451300720c */ /* 0x080fe40003f24070 */
[C-C-:B------:R-:W-:Y:S02]  /*98b0*/  LOP3.LUT R19, R160.reuse, 0x9, R22.reuse, 0xfe, !PT ;  /* 0x00000009a0137812 */ /* 0x140fe400078efe16 */
[----:B------:R-:W-:Y:S02]  /*98c0*/  ISETP.GT.U32.AND.EX P1, PT, R161, RZ, PT, P1 ;  /* 0x000000ffa100720c */ /* 0x000fe40003f24110 */
[----:B------:R-:W-:Y:S02]  /*98d0*/  LOP3.LUT R15, R160, 0xc, R22, 0xfe, !PT ;  /* 0x0000000ca00f7812 */ /* 0x000fe400078efe16 */
[----:B------:R-:W-:Y:S02]  /*98e0*/  FSEL R12, R12, -INF , !P1 ;  /* 0xff8000000c0c7808 */ /* 0x000fe40004800000 */
[----:B------:R-:W-:-:S02]  /*98f0*/  ISETP.GT.U32.AND P1, PT, R19, R69, PT ;  /* 0x000000451300720c */ /* 0x000fc40003f24070 */
[----:B------:R-:W-:Y:S02]  /*9900*/  LOP3.LUT R19, R160, 0xa, R22, 0xfe, !PT ;  /* 0x0000000aa0137812 */ /* 0x000fe400078efe16 */
[----:B------:R-:W-:Y:S02]  /*9910*/  ISETP.GT.U32.AND.EX P1, PT, R161, RZ, PT, P1 ;  /* 0x000000ffa100720c */ /* 0x000fe40003f24110 */
[----:B------:R-:W-:Y:S02]  /*9920*/  FMNMX3 R16, R16, R25, R12, !PT ;  /* 0x0000001910107276 */ /* 0x000fe4000780000c */
[----:B------:R-:W-:Y:S02]  /*9930*/  FSEL R13, R13, -INF , !P1 ;  /* 0xff8000000d0d7808 */ /* 0x000fe40004800000 */
[----:B------:R-:W-:Y:S02]  /*9940*/  ISETP.GT.U32.AND P1, PT, R19, R69, PT ;  /* 0x000000451300720c */ /* 0x000fe40003f24070 */
[----:B------:R-:W-:-:S02]  /*9950*/  LOP3.LUT R19, R160, 0xb, R22, 0xfe, !PT ;  /* 0x0000000ba0137812 */ /* 0x000fc400078efe16 */
[----:B------:R-:W-:-:S04]  /*9960*/  ISETP.GT.U32.AND.EX P1, PT, R161, RZ, PT, P1 ;  /* 0x000000ffa100720c */ /* 0x000fc80003f24110 */
[----:B------:R-:W-:Y:S02]  /*9970*/  FSEL R14, R14, -INF , !P1 ;  /* 0xff8000000e0e7808 */ /* 0x000fe40004800000 */
[----:B------:R-:W-:Y:S02]  /*9980*/  ISETP.GT.U32.AND P1, PT, R19, R69, PT ;  /* 0x000000451300720c */ /* 0x000fe40003f24070 */
[----:B------:R-:W-:Y:S02]  /*9990*/  FMNMX3 R16, R16, R13, R14, !PT ;  /* 0x0000000d10107276 */ /* 0x000fe4000780000e */
[----:B------:R-:W-:-:S04]  /*99a0*/  ISETP.GT.U32.AND.EX P1, PT, R161, RZ, PT, P1 ;  /* 0x000000ffa100720c */ /* 0x000fc80003f24110 */
[----:B------:R-:W-:Y:S02]  /*99b0*/  FSEL R26, R26, -INF , !P1 ;  /* 0xff8000001a1a7808 */ /* 0x000fe40004800000 */
[----:B------:R-:W-:Y:S02]  /*99c0*/  ISETP.GT.U32.AND P1, PT, R15, R69, PT ;  /* 0x000000450f00720c */ /* 0x000fe40003f24070 */
[C-C-:B------:R-:W-:Y:S02]  /*99d0*/  LOP3.LUT R15, R160.reuse, 0xd, R22.reuse, 0xfe, !PT ;  /* 0x0000000da00f7812 */ /* 0x140fe400078efe16 */
[----:B------:R-:W-:Y:S02]  /*99e0*/  ISETP.GT.U32.AND.EX P1, PT, R161, RZ, PT, P1 ;  /* 0x000000ffa100720c */ /* 0x000fe40003f24110 */
[----:B------:R-:W-:Y:S02]  /*99f0*/  LOP3.LUT R22, R160, 0xe, R22, 0xfe, !PT ;  /* 0x0000000ea0167812 */ /* 0x000fe400078efe16 */
[----:B------:R-:W-:-:S02]  /*9a00*/  FSEL R27, R27, -INF , !P1 ;  /* 0xff8000001b1b7808 */ /* 0x000fc40004800000 */
[----:B------:R-:W-:Y:S02]  /*9a10*/  ISETP.GT.U32.AND P1, PT, R15, R69, PT ;  /* 0x000000450f00720c */ /* 0x000fe40003f24070 */
[----:B------:R-:W-:Y:S02]  /*9a20*/  FMNMX3 R16, R16, R26, R27, !PT ;  /* 0x0000001a10107276 */ /* 0x000fe4000780001b */
[----:B------:R-:W-:-:S04]  /*9a30*/  ISETP.GT.U32.AND.EX P1, PT, R161, RZ, PT, P1 ;  /* 0x000000ffa100720c */ /* 0x000fc80003f24110 */
[----:B------:R-:W-:Y:S02]  /*9a40*/  FSEL R28, R17, -INF , !P1 ;  /* 0xff800000111c7808 */ /* 0x000fe40004800000 */
[----:B------:R-:W-:-:S04]  /*9a50*/  ISETP.GT.U32.AND P1, PT, R22, R69, PT ;  /* 0x000000451600720c */ /* 0x000fc80003f24070 */
[----:B------:R-:W-:-:S04]  /*9a60*/  ISETP.GT.U32.AND.EX P1, PT, R161, RZ, PT, P1 ;  /* 0x000000ffa100720c */ /* 0x000fc80003f24110 */
[----:B------:R-:W-:-:S04]  /*9a70*/  FSEL R29, R18, -INF , !P1 ;  /* 0xff800000121d7808 */ /* 0x000fc80004800000 */
[----:B------:R-:W-:-:S04]  /*9a80*/  FMNMX3 R15, R16, R28, R29, !PT ;  /* 0x0000001c100f7276 */ /* 0x000fc8000780001d */
[----:B------:R-:W-:-:S05]  /*9a90*/  FMNMX R15, R11, R15, !PT ;  /* 0x0000000f0b0f7209 */ /* 0x000fca0007800000 */
[----:B------:R-:W0:Y:S02]  /*9aa0*/  SHFL.BFLY PT, R16, R15, 0x10, 0x1f ;  /* 0x0e001f000f107f89 */ /* 0x000e2400000e0000 */
[----:B0-----:R-:W-:-:S05]  /*9ab0*/  FMNMX R16, R15, R16, !PT ;  /* 0x000000100f107209 */ /* 0x001fca0007800000 */
[----:B-----5:R-:W-:Y:S01]  /*9ac0*/  @!P2 STS [R227+UR4+0x10000], R16 ;  /* 0x01000010e300a988 */ /* 0x020fe20008000804 */
[----:B------:R-:W-:Y:S06]  /*9ad0*/  BAR.SYNC.DEFER_BLOCKING 0x0 ;  /* 0x0000000000007b1d */ /* 0x000fec0000010000 */
[----:B------:R-:W0:Y:S04]  /*9ae0*/  @!P3 LDS R162, [R24+0x10000] ;  /* 0x0100000018a2b984 */ /* 0x000e280000000800 */
[----:B0-----:R-:W0:Y:S02]  /*9af0*/  SHFL.BFLY PT, R15, R162, 0x1, 0x1f ;  /* 0x0c201f00a20f7f89 */ /* 0x001e2400000e0000 */
[----:B0-----:R-:W-:-:S05]  /*9b00*/  FMNMX R15, R162, R15, !PT ;  /* 0x0000000fa20f7209 */ /* 0x001fca0007800000 */
[----:B------:R-:W-:Y:S01]  /*9b10*/  @P4 STS [R24+0x10000], R15 ;  /* 0x0100000f18004388 */ /* 0x000fe20000000800 */
[----:B------:R-:W-:Y:S06]  /*9b20*/  BAR.SYNC.DEFER_BLOCKING 0x0 ;  /* 0x0000000000007b1d */ /* 0x000fec0000010000 */
[----:B------:R-:W0:Y:S02]  /*9b30*/  LDS R116, [R226+UR4+0x10000] ;  /* 0x01000004e2747984 */ /* 0x000e240008000800 */
[----:B0-----:R-:W-:-:S05]  /*9b40*/  FMNMX R116, R116, R20, !PT ;  /* 0x0000001474747209 */ /* 0x001fca0007800000 */
[--C-:B------:R-:W-:Y:S01]  /*9b50*/  FADD R18, R4, -R116.reuse ;  /* 0x8000007404127221 */ /* 0x100fe20000000000 */
[--C-:B------:R-:W-:Y:S01]  /*9b60*/  FADD R5, R5, -R116.reuse ;  /* 0x8000007405057221 */ /* 0x100fe20000000000 */
[--C-:B------:R-:W-:Y:S01]  /*9b70*/  FADD R6, R6, -R116.reuse ;  /* 0x8000007406067221 */ /* 0x100fe20000000000 */
[--C-:B------:R-:W-:Y:S01]  /*9b80*/  FADD R7, R7, -R116.reuse ;  /* 0x8000007407077221 */ /* 0x100fe20000000000 */
[----:B------:R-:W-:Y:S01]  /*9b90*/  FMUL R18, R18, 1.4426950216293334961 ;  /* 0x3fb8aa3b12127820 */ /* 0x000fe20000400000 */
[----:B------:R-:W-:Y:S01]  /*9ba0*/  FMUL R5, R5, 1.4426950216293334961 ;  /* 0x3fb8aa3b05057820 */ /* 0x000fe20000400000 */
[----:B------:R-:W-:Y:S01]  /*9bb0*/  FMUL R6, R6, 1.4426950216293334961 ;  /* 0x3fb8aa3b06067820 */ /* 0x000fe20000400000 */
[--C-:B------:R-:W-:Y:S01]  /*9bc0*/  FADD R8, R8, -R116.reuse ;  /* 0x8000007408087221 */ /* 0x100fe20000000000 */
[----:B------:R-:W-:Y:S01]  /*9bd0*/  FMUL R7, R7, 1.4426950216293334961 ;  /* 0x3fb8aa3b07077820 */ /* 0x000fe20000400000 */
[----:B------:R0:W-:Y:S01]  /*9be0*/  MUFU.EX2 R23, R5 ;  /* 0x0000000500177308 */ /* 0x0001e20000000800 */
[--C-:B------:R-:W-:Y:S01]  /*9bf0*/  FADD R9, R9, -R116.reuse ;  /* 0x8000007409097221 */ /* 0x100fe20000000000 */
[--C-:B------:R-:W-:Y:S01]  /*9c00*/  FADD R10, R10, -R116.reuse ;  /* 0x800000740a0a7221 */ /* 0x100fe20000000000 */
[--C-:B------:R-:W-:Y:S01]  /*9c10*/  FADD R25, R25, -R116.reuse ;  /* 0x8000007419197221 */ /* 0x100fe20000000000 */
[--C-:B------:R-:W-:Y:S01]  /*9c20*/  FADD R12, R12, -R116.reuse ;  /* 0x800000740c0c7221 */ /* 0x100fe20000000000 */
[----:B------:R-:W-:Y:S01]  /*9c30*/  FMUL R9, R9, 1.4426950216293334961 ;  /* 0x3fb8aa3b09097820 */ /* 0x000fe20000400000 */
[--C-:B------:R-:W-:Y:S01]  /*9c40*/  FADD R13, R13, -R116.reuse ;  /* 0x800000740d0d7221 */ /* 0x100fe20000000000 */
[----:B------:R-:W-:Y:S01]  /*9c50*/  FMUL R16, R25, 1.4426950216293334961 ;  /* 0x3fb8aa3b19107820 */ /* 0x000fe20000400000 */
[----:B------:R-:W1:Y:S01]  /*9c60*/  MUFU.EX2 R18, R18 ;  /* 0x0000001200127308 */ /* 0x000e620000000800 */
[----:B------:R-:W-:Y:S01]  /*9c70*/  FMUL R12, R12, 1.4426950216293334961 ;  /* 0x3fb8aa3b0c0c7820 */ /* 0x000fe20000400000 */
[--C-:B------:R-:W-:Y:S01]  /*9c80*/  FADD R14, R14, -R116.reuse ;  /* 0x800000740e0e7221 */ /* 0x100fe20000000000 */
[--C-:B------:R-:W-:Y:S01]  /*9c90*/  FADD R28, R28, -R116.reuse ;  /* 0x800000741c1c7221 */ /* 0x100fe20000000000 */
[--C-:B------:R-:W-:Y:S01]  /*9ca0*/  FADD R29, R29, -R116.reuse ;  /* 0x800000741d1d7221 */ /* 0x100fe20000000000 */
[----:B0-----:R-:W-:Y:S01]  /*9cb0*/  FADD R5, R11, -R116 ;  /* 0x800000740b057221 */ /* 0x001fe20000000000 */
[----:B------:R-:W-:-:S02]  /*9cc0*/  FMUL R14, R14, 1.4426950216293334961 ;  /* 0x3fb8aa3b0e0e7820 */ /* 0x000fc40000400000 */
[----:B------:R0:W2:Y:S01]  /*9cd0*/  MUFU.EX2 R19, R6 ;  /* 0x0000000600137308 */ /* 0x0000a20000000800 */
[----:B------:R-:W-:Y:S01]  /*9ce0*/  FMUL R29, R29, 1.4426950216293334961 ;  /* 0x3fb8aa3b1d1d7820 */ /* 0x000fe20000400000 */
[----:B------:R-:W-:-:S06]  /*9cf0*/  FMUL R5, R5, 1.4426950216293334961 ;  /* 0x3fb8aa3b05057820 */ /* 0x000fcc0000400000 */
[----:B------:R3:W4:Y:S01]  /*9d00*/  MUFU.EX2 R22, R7 ;  /* 0x0000000700167308 */ /* 0x0007220000000800 */
[----:B0-----:R-:W-:Y:S01]  /*9d10*/  FMUL R6, R8, 1.4426950216293334961 ;  /* 0x3fb8aa3b08067820 */ /* 0x001fe20000400000 */
[----:B-1----:R-:W-:Y:S01]  /*9d20*/  FADD R4, R18, R23 ;  /* 0x0000001712047221 */ /* 0x002fe20000000000 */
[----:B------:R-:W-:Y:S01]  /*9d30*/  FMUL R8, R13, 1.4426950216293334961 ;  /* 0x3fb8aa3b0d087820 */ /* 0x000fe20000400000 */
[----:B------:R-:W-:-:S04]  /*9d40*/  FMUL R13, R28, 1.4426950216293334961 ;  /* 0x3fb8aa3b1c0d7820 */ /* 0x000fc80000400000 */
[----:B------:R-:W0:Y:S01]  /*9d50*/  MUFU.EX2 R6, R6 ;  /* 0x0000000600067308 */ /* 0x000e220000000800 */
[----:B---3--:R-:W-:Y:S01]  /*9d60*/  FMUL R7, R10, 1.4426950216293334961 ;  /* 0x3fb8aa3b0a077820 */ /* 0x008fe20000400000 */
[----:B--2---:R-:W-:Y:S01]  /*9d70*/  FADD R4, R19, R4 ;  /* 0x0000000413047221 */ /* 0x004fe20000000000 */
[----:B------:R-:W-:-:S04]  /*9d80*/  FADD R10, R27, -R116 ;  /* 0x800000741b0a7221 */ /* 0x000fc80000000000 */
[----:B------:R-:W-:Y:S01]  /*9d90*/  FMUL R10, R10, 1.4426950216293334961 ;  /* 0x3fb8aa3b0a0a7820 */ /* 0x000fe20000400000 */
[----:B------:R1:W2:Y:S01]  /*9da0*/  MUFU.EX2 R17, R9 ;  /* 0x0000000900117308 */ /* 0x0002a20000000800 */
[----:B----4-:R-:W-:-:S07]  /*9db0*/  FADD R4, R22, R4 ;  /* 0x0000000416047221 */ /* 0x010fce0000000000 */
[----:B------:R-:W3:Y:S01]  /*9dc0*/  MUFU.EX2 R7, R7 ;  /* 0x0000000700077308 */ /* 0x000ee20000000800 */
[----:B0-----:R-:W-:Y:S01]  /*9dd0*/  FADD R4, R6, R4 ;  /* 0x0000000406047221 */ /* 0x001fe20000000000 */
[----:B-1----:R-:W-:-:S04]  /*9de0*/  FADD R9, R26, -R116 ;  /* 0x800000741a097221 */ /* 0x002fc80000000000 */
[----:B------:R-:W-:Y:S02]  /*9df0*/  FMUL R9, R9, 1.4426950216293334961 ;  /* 0x3fb8aa3b09097820 */ /* 0x000fe40000400000 */
[----:B------:R-:W0:Y:S01]  /*9e00*/  MUFU.EX2 R16, R16 ;  /* 0x0000001000107308 */ /* 0x000e220000000800 */
[----:B--2---:R-:W-:-:S07]  /*9e10*/  FADD R4, R17, R4 ;  /* 0x0000000411047221 */ /* 0x004fce0000000000 */
[----:B------:R-:W1:Y:S01]  /*9e20*/  MUFU.EX2 R15, R12 ;  /* 0x0000000c000f7308 */ /* 0x000e620000000800 */
[----:B---3--:R-:W-:-:S07]  /*9e30*/  FADD R4, R7, R4 ;  /* 0x0000000407047221 */ /* 0x008fce0000000000 */
[----:B------:R-:W2:Y:S01]  /*9e40*/  MUFU.EX2 R8, R8 ;  /* 0x0000000800087308 */ /* 0x000ea20000000800 */
[----:B0-----:R-:W-:-:S07]  /*9e50*/  FADD R4, R16, R4 ;  /* 0x0000000410047221 */ /* 0x001fce0000000000 */
[----:B------:R-:W0:Y:S01]  /*9e60*/  MUFU.EX2 R14, R14 ;  /* 0x0000000e000e7308 */ /* 0x000e220000000800 */
[----:B-1----:R-:W-:-:S07]  /*9e70*/  FADD R4, R15, R4 ;  /* 0x000000040f047221 */ /* 0x002fce0000000000 */
[----:B------:R-:W1:Y:S01]  /*9e80*/  MUFU.EX2 R9, R9 ;  /* 0x0000000900097308 */ /* 0x000e620000000800 */
[----:B--2---:R-:W-:-:S07]  /*9e90*/  FADD R4, R8, R4 ;  /* 0x0000000408047221 */ /* 0x004fce0000000000 */
[----:B------:R-:W2:Y:S01]  /*9ea0*/  MUFU.EX2 R10, R10 ;  /* 0x0000000a000a7308 */ /* 0x000ea20000000800 */
[----:B0-----:R-:W-:-:S07]  /*9eb0*/  FADD R4, R14, R4 ;  /* 0x000000040e047221 */ /* 0x001fce0000000000 */
[----:B------:R-:W0:Y:S01]  /*9ec0*/  MUFU.EX2 R13, R13 ;  /* 0x0000000d000d7308 */ /* 0x000e220000000800 */
[----:B-1----:R-:W-:-:S07]  /*9ed0*/  FADD R4, R9, R4 ;  /* 0x0000000409047221 */ /* 0x002fce0000000000 */
[----:B------:R-:W1:Y:S01]  /*9ee0*/  MUFU.EX2 R11, R29 ;  /* 0x0000001d000b7308 */ /* 0x000e620000000800 */
[----:B--2---:R-:W-:-:S07]  /*9ef0*/  FADD R4, R10, R4 ;  /* 0x000000040a047221 */ /* 0x004fce0000000000 */
[----:B------:R-:W2:Y:S01]  /*9f00*/  MUFU.EX2 R12, R5 ;  /* 0x00000005000c7308 */ /* 0x000ea20000000800 */
[----:B0-----:R-:W-:-:S04]  /*9f10*/  FADD R4, R13, R4 ;  /* 0x000000040d047221 */ /* 0x001fc80000000000 */
[----:B-1----:R-:W-:-:S04]  /*9f20*/  FADD R4, R11, R4 ;  /* 0x000000040b047221 */ /* 0x002fc80000000000 */
[----:B--2---:R-:W-:-:S05]  /*9f30*/  FADD R4, R12, R4 ;  /* 0x000000040c047221 */ /* 0x004fca0000000000 */
[----:B------:R-:W0:Y:S02]  /*9f40*/  SHFL.BFLY PT, R5, R4, 0x10, 0x1f ;  /* 0x0e001f0004057f89 */ /* 0x000e2400000e0000 */
[----:B0-----:R-:W-:Y:S01]  /*9f50*/  FADD R5, R4, R5 ;  /* 0x0000000504057221 */ /* 0x001fe20000000000 */
[----:B------:R-:W-:Y:S06]  /*9f60*/  BAR.SYNC.DEFER_BLOCKING 0x0 ;  /* 0x0000000000007b1d */ /* 0x000fec0000010000 */
[----:B------:R-:W-:Y:S02]  /*9f70*/  @!P2 STS [R227+UR4+0x10000], R5 ;  /* 0x01000005e300a988 */ /* 0x000fe40008000804 */
[----:B------:R-:W-:Y:S06]  /*9f80*/  BAR.SYNC.DEFER_BLOCKING 0x0 ;  /* 0x0000000000007b1d */ /* 0x000fec0000010000 */
[----:B------:R-:W0:Y:S04]  /*9f90*/  @!P3 LDS R163, [R24+0x10000] ;  /* 0x0100000018a3b984 */ /* 0x000e280000000800 */
[----:B0-----:R-:W0:Y:S02]  /*9fa0*/  SHFL.BFLY PT, R4, R163, 0x1, 0x1f ;  /* 0x0c201f00a3047f89 */ /* 0x001e2400000e0000 */
[----:B0-----:R-:W-:-:S05]  /*9fb0*/  FADD R4, R163, R4 ;  /* 0x00000004a3047221 */ /* 0x001fca0000000000 */
[----:B------:R0:W-:Y:S01]  /*9fc0*/  @P4 STS [R24+0x10000], R4 ;  /* 0x0100000418004388 */ /* 0x0001e20000000800 */
[----:B------:R-:W-:Y:S06]  /*9fd0*/  BAR.SYNC.DEFER_BLOCKING 0x0 ;  /* 0x0000000000007b1d */ /* 0x000fec0000010000 */
[----:B------:R0:W1:Y:S01]  /*9fe0*/  LDS R180, [R226+UR4+0x10000] ;  /* 0x01000004e2b47984 */ /* 0x0000620008000800 */
[----:B------:R-:W2:Y:S02]  /*9ff0*/  SYNCS.PHASECHK.TRANS64.TRYWAIT P1, [UR6], R21 ;  /* 0x00000015ff0075a7 */ /* 0x000ea40008021106 */
[----:B012---:R-:W-:Y:S05]  /*a000*/  @!P1 BRA `(.L_x_15) ;  /* 0x0000004000289947 */ /* 0x007fea0003800000 */
.L_x_24:
[----:B------:R-:W2:Y:S01]  /*a010*/  LDL R4, [R1+0x138] ;  /* 0x0001380001047983 */ /* 0x000ea20000100800 */
[----:B------:R-:W-:-:S06]  /*a020*/  IMAD.WIDE R46, R156, 0x2, R208 ;  /* 0x000000029c2e7825 */ /* 0x000fcc00078e02d0 */
[----:B------:R-:W3:Y:S01]  /*a030*/  LDG.E.U16 R46, desc[UR8][R46.64] ;  /* 0x000000082e2e7981 */ /* 0x000ee2000c1e1500 */
[----:B------:R-:W-:-:S06]  /*a040*/  IMAD.WIDE R48, R156, 0x2, R200 ;  /* 0x000000029c307825 */ /* 0x000fcc00078e02c8 */
[----:B------:R-:W4:Y:S01]  /*a050*/  LDG.E.U16 R48, desc[UR8][R48.64] ;  /* 0x0000000830307981 */ /* 0x000f22000c1e1500 */
[----:B------:R-:W-:Y:S02]  /*a060*/  F2FP.F16.F32.PACK_AB R10, R13, R10 ;  /* 0x0000000a0d0a723e */ /* 0x000fe400000000ff */
[----:B------:R-:W-:Y:S01]  /*a070*/  F2FP.F16.F32.PACK_AB R11, R12, R11 ;  /* 0x0000000b0c0b723e */ /* 0x000fe200000000ff */
[----:B------:R-:W-:Y:S01]  /*a080*/  IMAD.WIDE R12, R156, 0x2, R188 ;  /* 0x000000029c0c7825 */ /* 0x000fe200078e02bc */
[----:B------:R-:W-:Y:S02]  /*a090*/  F2FP.F16.F32.PACK_AB R8, R8, R15 ;  /* 0x0000000f0808723e */ /* 0x000fe400000000ff */
[----:B------:R-:W-:Y:S01]  /*a0a0*/  F2FP.F16.F32.PACK_AB R9, R9, R14 ;  /* 0x0000000e0909723e */ /* 0x000fe200000000ff */
[----:B------:R-:W-:Y:S01]  /*a0b0*/  IMAD.WIDE R14, R156, 0x2, R192 ;  /* 0x000000029c0e7825 */ /* 0x000fe200078e02c0 */
[----:B------:R-:W-:Y:S01]  /*a0c0*/  F2FP.F16.F32.PACK_AB R6, R17, R6 ;  /* 0x000000061106723e */ /* 0x000fe200000000ff */
[----:B------:R0:W5:Y:S01]  /*a0d0*/  LDG.E.U16 R36, desc[UR8][R12.64] ;  /* 0x000000080c247981 */ /* 0x000162000c1e1500 */
[----:B------:R-:W-:-:S03]  /*a0e0*/  F2FP.F16.F32.PACK_AB R7, R16, R7 ;  /* 0x000000071007723e */ /* 0x000fc600000000ff */
[----:B------:R1:W3:Y:S01]  /*a0f0*/  LDG.E.U16 R37, desc[UR8][R14.64] ;  /* 0x000000080e257981 */ /* 0x0002e2000c1e1500 */
[----:B0-----:R-:W-:-:S04]  /*a100*/  IMAD.WIDE R12, R156, 0x2, R178 ;  /* 0x000000029c0c7825 */ /* 0x001fc800078e02b2 */
[----:B-1----:R-:W-:Y:S01]  /*a110*/  IMAD.WIDE R14, R156, 0x2, R184 ;  /* 0x000000029c0e7825 */ /* 0x002fe200078e02b8 */
[----:B------:R0:W3:Y:S04]  /*a120*/  LDG.E.U16 R34, desc[UR8][R12.64] ;  /* 0x000000080c227981 */ /* 0x0000e8000c1e1500 */
[----:B------:R1:W3:Y:S01]  /*a130*/  LDG.E.U16 R35, desc[UR8][R14.64] ;  /* 0x000000080e237981 */ /* 0x0002e2000c1e1500 */
[----:B--2---:R-:W-:Y:S01]  /*a140*/  R2UR UR6, R4 ;  /* 0x00000000040672ca */ /* 0x004fe200000e0000 */
[----:B------:R-:W-:-:S05]  /*a150*/  IMAD.WIDE R4, R156, 0x2, R204 ;  /* 0x000000029c047825 */ /* 0x000fca00078e02cc */
[----:B------:R2:W5:Y:S01]  /*a160*/  LDG.E.U16 R47, desc[UR8][R4.64] ;  /* 0x00000008042f7981 */ /* 0x000562000c1e1500 */
[----:B0-----:R-:W-:-:S04]  /*a170*/  IMAD.WIDE R12, R156, 0x2, R150 ;  /* 0x000000029c0c7825 */ /* 0x001fc800078e0296 */
[----:B-1----:R-:W-:Y:S01]  /*a180*/  IMAD.WIDE R14, R156, 0x2, R154 ;  /* 0x000000029c0e7825 */ /* 0x002fe200078e029a */
[----:B------:R0:W5:Y:S01]  /*a190*/  LDG.E.U16 R29, desc[UR8][R12.64] ;  /* 0x000000080c1d7981 */ /* 0x000162000c1e1500 */
[----:B--2---:R-:W-:-:S03]  /*a1a0*/  F2FP.F16.F32.PACK_AB R4, R23, R18 ;  /* 0x000000121704723e */ /* 0x004fc600000000ff */
[----:B------:R1:W2:Y:S01]  /*a1b0*/  LDG.E.U16 R30, desc[UR8][R14.64] ;  /* 0x000000080e1e7981 */ /* 0x0002a2000c1e1500 */
[----:B------:R-:W-:-:S04]  /*a1c0*/  F2FP.F16.F32.PACK_AB R5, R22, R19 ;  /* 0x000000131605723e */ /* 0x000fc800000000ff */
[----:B------:R-:W-:Y:S01]  /*a1d0*/  STTM.16dp32bit_t0_t15.x8 tmem[UR6], R4 ;  /* 0x00000004000079ed */ /* 0x000fe20008980006 */
[----:B------:R3:W-:Y:S01]  /*a1e0*/  STTM.16dp32bit_t16_t31.x8 tmem[UR6+0x8], R4 ;  /* 0x00000804000079ed */ /* 0x0007e200089a0006 */
[----:B0-----:R-:W-:-:S04]  /*a1f0*/  IMAD.WIDE R12, R156, 0x2, R130 ;  /* 0x000000029c0c7825 */ /* 0x001fc800078e0282 */
[C---:B-1----:R-:W-:Y:S01]  /*a200*/  IMAD.WIDE R14, R156.reuse, 0x2, R134 ;  /* 0x000000029c0e7825 */ /* 0x042fe200078e0286 */
[----:B------:R-:W2:Y:S03]  /*a210*/  LDG.E.U16 R24, desc[UR8][R12.64] ;  /* 0x000000080c187981 */ /* 0x000ea6000c1e1500 */
[C---:B------:R-:W-:Y:S01]  /*a220*/  IMAD.WIDE R16, R156.reuse, 0x2, R196 ;  /* 0x000000029c107825 */ /* 0x040fe200078e02c4 */
[----:B------:R-:W2:Y:S03]  /*a230*/  LDG.E.U16 R25, desc[UR8][R14.64] ;  /* 0x000000080e197981 */ /* 0x000ea6000c1e1500 */
[C---:B---3--:R-:W-:Y:S01]  /*a240*/  IMAD.WIDE R10, R156.reuse, 0x2, R174 ;  /* 0x000000029c0a7825 */ /* 0x048fe200078e02ae */
[----:B------:R-:W3:Y:S03]  /*a250*/  LDG.E.U16 R4, desc[UR8][R16.64] ;  /* 0x0000000810047981 */ /* 0x000ee6000c1e1500 */
[C---:B------:R-:W-:Y:S01]  /*a260*/  IMAD.WIDE R8, R156.reuse, 0x2, R170 ;  /* 0x000000029c087825 */ /* 0x040fe200078e02aa */
[----:B------:R0:W2:Y:S03]  /*a270*/  LDG.E.U16 R33, desc[UR8][R10.64] ;  /* 0x000000080a217981 */ /* 0x0000a6000c1e1500 */
[C---:B------:R-:W-:Y:S01]  /*a280*/  IMAD.WIDE R6, R156.reuse, 0x2, R166 ;  /* 0x000000029c067825 */ /* 0x040fe200078e02a6 */
[----:B------:R1:W2:Y:S04]  /*a290*/  LDG.E.U16 R32, desc[UR8][R8.64] ;  /* 0x0000000808207981 */ /* 0x0002a8000c1e1500 */
[----:B------:R4:W2:Y:S01]  /*a2a0*/  LDG.E.U16 R31, desc[UR8][R6.64] ;  /* 0x00000008061f7981 */ /* 0x0008a2000c1e1500 */
[----:B0-----:R-:W-:-:S04]  /*a2b0*/  IMAD.WIDE R10, R156, 0x2, R146 ;  /* 0x000000029c0a7825 */ /* 0x001fc800078e0292 */
[C---:B-1----:R-:W-:Y:S01]  /*a2c0*/  IMAD.WIDE R8, R156.reuse, 0x2, R142 ;  /* 0x000000029c087825 */ /* 0x042fe200078e028e */
[----:B------:R0:W2:Y:S03]  /*a2d0*/  LDG.E.U16 R28, desc[UR8][R10.64] ;  /* 0x000000080a1c7981 */ /* 0x0000a6000c1e1500 */
[C---:B----4-:R-:W-:Y:S01]  /*a2e0*/  IMAD.WIDE R6, R156.reuse, 0x2, R138 ;  /* 0x000000029c067825 */ /* 0x050fe200078e028a */
[----:B------:R1:W4:Y:S04]  /*a2f0*/  LDG.E.U16 R27, desc[UR8][R8.64] ;  /* 0x00000008081b7981 */ /* 0x000328000c1e1500 */
[----:B------:R1:W2:Y:S01]  /*a300*/  LDG.E.U16 R26, desc[UR8][R6.64] ;  /* 0x00000008061a7981 */ /* 0x0002a2000c1e1500 */
[----:B0-----:R-:W-:-:S04]  /*a310*/  IMAD.WIDE R10, R156, 0x2, R126 ;  /* 0x000000029c0a7825 */ /* 0x001fc800078e027e */
[C---:B-1----:R-:W-:Y:S01]  /*a320*/  IMAD.WIDE R8, R156.reuse, 0x2, R122 ;  /* 0x000000029c087825 */ /* 0x042fe200078e027a */
[----:B------:R0:W2:Y:S03]  /*a330*/  LDG.E.U16 R23, desc[UR8][R10.64] ;  /* 0x000000080a177981 */ /* 0x0000a6000c1e1500 */
[C---:B------:R-:W-:Y:S01]  /*a340*/  IMAD.WIDE R6, R156.reuse, 0x2, R118 ;  /* 0x000000029c067825 */ /* 0x040fe200078e0276 */
[----:B------:R1:W2:Y:S03]  /*a350*/  LDG.E.U16 R22, desc[UR8][R8.64] ;  /* 0x0000000808167981 */ /* 0x0002a6000c1e1500 */
[C---:B------:R-:W-:Y:S01]  /*a360*/  IMAD.WIDE R12, R156.reuse, 0x2, R108 ;  /* 0x000000029c0c7825 */ /* 0x040fe200078e026c */
[----:B------:R1:W2:Y:S03]  /*a370*/  LDG.E.U16 R21, desc[UR8][R6.64] ;  /* 0x0000000806157981 */ /* 0x0002a6000c1e1500 */
[C---:B------:R-:W-:Y:S01]  /*a380*/  IMAD.WIDE R14, R156.reuse, 0x2, R112 ;  /* 0x000000029c0e7825 */ /* 0x040fe200078e0270 */
[----:B------:R1:W2:Y:S03]  /*a390*/  LDG.E.U16 R18, desc[UR8][R12.64] ;  /* 0x000000080c127981 */ /* 0x0002a6000c1e1500 */
[C---:B0-----:R-:W-:Y:S01]  /*a3a0*/  IMAD.WIDE R10, R156.reuse, 0x2, R104 ;  /* 0x000000029c0a7825 */ /* 0x041fe200078e0268 */
[----:B------:R-:W2:Y:S03]  /*a3b0*/  LDG.E.U16 R19, desc[UR8][R14.64] ;  /* 0x000000080e137981 */ /* 0x000ea6000c1e1500 */
[C---:B-1----:R-:W-:Y:S01]  /*a3c0*/  IMAD.WIDE R8, R156.reuse, 0x2, R100 ;  /* 0x000000029c087825 */ /* 0x042fe200078e0264 */
[----:B------:R0:W2:Y:S03]  /*a3d0*/  LDG.E.U16 R17, desc[UR8][R10.64] ;  /* 0x000000080a117981 */ /* 0x0000a6000c1e1500 */
[C---:B------:R-:W-:Y:S01]  /*a3e0*/  IMAD.WIDE R6, R156.reuse, 0x2, R96 ;  /* 0x000000029c067825 */ /* 0x040fe200078e0260 */
[----:B------:R1:W2:Y:S03]  /*a3f0*/  LDG.E.U16 R16, desc[UR8][R8.64] ;  /* 0x0000000808107981 */ /* 0x0002a6000c1e1500 */
[C---:B------:R-:W-:Y:S01]  /*a400*/  IMAD.WIDE R12, R156.reuse, 0x2, R88 ;  /* 0x000000029c0c7825 */ /* 0x040fe200078e0258 */
[----:B------:R1:W2:Y:S03]  /*a410*/  LDG.E.U16 R15, desc[UR8][R6.64] ;  /* 0x00000008060f7981 */ /* 0x0002a6000c1e1500 */
[----:B------:R-:W-:-:S02]  /*a420*/  IMAD.WIDE R38, R156, 0x2, R92 ;  /* 0x000000029c267825 */ /* 0x000fc400078e025c */
[----:B------:R-:W2:Y:S02]  /*a430*/  LDG.E.U16 R13, desc[UR8][R12.64] ;  /* 0x000000080c0d7981 */ /* 0x000ea4000c1e1500 */
[C---:B0-----:R-:W-:Y:S02]  /*a440*/  IMAD.WIDE R10, R156.reuse, 0x2, R84 ;  /* 0x000000029c0a7825 */ /* 0x041fe400078e0254 */
[----:B------:R0:W2:Y:S02]  /*a450*/  LDG.E.U16 R14, desc[UR8][R38.64] ;  /* 0x00000008260e7981 */ /* 0x0000a4000c1e1500 */
[----:B-1----:R-:W-:-:S04]  /*a460*/  IMAD.WIDE R8, R156, 0x2, R80 ;  /* 0x000000029c087825 */ /* 0x002fc800078e0250 */
[C---:B------:R-:W-:Y:S01]  /*a470*/  IMAD.WIDE R6, R156.reuse, 0x2, R76 ;  /* 0x000000029c067825 */ /* 0x040fe200078e024c */
[----:B------:R-:W2:Y:S03]  /*a480*/  LDG.E.U16 R12, desc[UR8][R10.64] ;  /* 0x000000080a0c7981 */ /* 0x000ea6000c1e1500 */
[----:B0-----:R-:W-:-:S04]  /*a490*/  IMAD.WIDE R38, R156, 0x2, R194 ;  /* 0x000000029c267825 */ /* 0x001fc800078e02c2 */
[C---:B------:R-:W-:Y:S01]  /*a4a0*/  IMAD.WIDE R42, R156.reuse, 0x2, R206 ;  /* 0x000000029c2a7825 */ /* 0x040fe200078e02ce */
[----:B------:R0:W2:Y:S04]  /*a4b0*/  LDG.E.U16 R5, desc[UR8][R38.64] ;  /* 0x0000000826057981 */ /* 0x0000a8000c1e1500 */
[----:B------:R1:W2:Y:S01]  /*a4c0*/  LDG.E.U16 R11, desc[UR8][R8.64] ;  /* 0x00000008080b7981 */ /* 0x0002a2000c1e1500 */
[----:B------:R-:W-:-:S03]  /*a4d0*/  IMAD.WIDE R40, R156, 0x2, R198 ;  /* 0x000000029c287825 */ /* 0x000fc600078e02c6 */
[----:B------:R1:W2:Y:S01]  /*a4e0*/  LDG.E.U16 R10, desc[UR8][R6.64] ;  /* 0x00000008060a7981 */ /* 0x0002a2000c1e1500 */
[----:B0-----:R-:W-:-:S04]  /*a4f0*/  IMAD.WIDE R38, R156, 0x2, R190 ;  /* 0x000000029c267825 */ /* 0x001fc800078e02be */
[C---:B-1----:R-:W-:Y:S01]  /*a500*/  IMAD.WIDE R8, R156.reuse, 0x2, R72 ;  /* 0x000000029c087825 */ /* 0x042fe200078e0248 */
[----:B------:R0:W2:Y:S03]  /*a510*/  LDG.E.U16 R44, desc[UR8][R38.64] ;  /* 0x00000008262c7981 */ /* 0x0000a6000c1e1500 */
[C---:B------:R-:W-:Y:S02]  /*a520*/  IMAD.WIDE R6, R156.reuse, 0x2, R202 ;  /* 0x000000029c067825 */ /* 0x040fe400078e02ca */
[----:B------:R-:W2:Y:S04]  /*a530*/  LDG.E.U16 R9, desc[UR8][R8.64] ;  /* 0x0000000808097981 */ /* 0x000ea8000c1e1500 */
[----:B------:R-:W2:Y:S01]  /*a540*/  LDG.E.U16 R7, desc[UR8][R6.64] ;  /* 0x0000000806077981 */ /* 0x000ea2000c1e1500 */
[----:B0-----:R-:W-:-:S03]  /*a550*/  IMAD.WIDE R38, R156, 0x2, R176 ;  /* 0x000000029c267825 */ /* 0x001fc600078e02b0 */
[----:B------:R0:W2:Y:S04]  /*a560*/  LDG.E.U16 R8, desc[UR8][R42.64] ;  /* 0x000000082a087981 */ /* 0x0000a8000c1e1500 */
[----:B------:R1:W2:Y:S01]  /*a570*/  LDG.E.U16 R6, desc[UR8][R40.64] ;  /* 0x0000000828067981 */ /* 0x0002a2000c1e1500 */
[----:B0-----:R-:W-:-:S04]  /*a580*/  IMAD.WIDE R42, R156, 0x2, R182 ;  /* 0x000000029c2a7825 */ /* 0x001fc800078e02b6 */
[C---:B-1----:R-:W-:Y:S02]  /*a590*/  IMAD.WIDE R40, R156.reuse, 0x2, R186 ;  /* 0x000000029c287825 */ /* 0x042fe400078e02ba */
[----:B------:R-:W2:Y:S04]  /*a5a0*/  LDG.E.U16 R42, desc[UR8][R42.64] ;  /* 0x000000082a2a7981 */ /* 0x000ea8000c1e1500 */
[----:B------:R0:W2:Y:S04]  /*a5b0*/  LDG.E.U16 R45, desc[UR8][R40.64] ;  /* 0x00000008282d7981 */ /* 0x0000a8000c1e1500 */
[----:B------:R1:W2:Y:S01]  /*a5c0*/  LDG.E.U16 R43, desc[UR8][R38.64] ;  /* 0x00000008262b7981 */ /* 0x0002a2000c1e1500 */
[----:B0-----:R-:W-:-:S03]  /*a5d0*/  IMAD.WIDE R40, R156, 0x2, R172 ;  /* 0x000000029c287825 */ /* 0x001fc600078e02ac */
[----:B------:R0:W-:Y:S01]  /*a5e0*/  STS.U16 [R0+UR4+0x18000], R46 ;  /* 0x0180002e00007988 */ /* 0x0001e20008000404 */
[----:B-1----:R-:W-:-:S03]  /*a5f0*/  IMAD.WIDE R38, R156, 0x2, R168 ;  /* 0x000000029c267825 */ /* 0x002fc600078e02a8 */
[----:B0-----:R0:W2:Y:S02]  /*a600*/  LDG.E.U16 R46, desc[UR8][R40.64] ;  /* 0x00000008282e7981 */ /* 0x0010a4000c1e1500 */
[----:B0-----:R-:W-:-:S06]  /*a610*/  IMAD.WIDE R40, R156, 0x2, R164 ;  /* 0x000000029c287825 */ /* 0x001fcc00078e02a4 */
[----:B------:R-:W2:Y:S04]  /*a620*/  LDG.E.U16 R40, desc[UR8][R40.64] ;  /* 0x0000000828287981 */ /* 0x000ea8000c1e1500 */
[----:B------:R-:W-:Y:S04]  /*a630*/  STS.U16 [R0+UR4+0x18800], R48 ;  /* 0x0188003000007988 */ /* 0x000fe80008000404 */
[----:B-----5:R0:W-:Y:S04]  /*a640*/  STS.U16 [R0+UR4+0x18400], R47 ;  /* 0x0184002f00007988 */ /* 0x0201e80008000404 */
[----:B0-----:R0:W5:Y:S02]  /*a650*/  LDG.E.U16 R47, desc[UR8][R38.64] ;  /* 0x00000008262f7981 */ /* 0x001164000c1e1500 */
[----:B0-----:R-:W-:-:S05]  /*a660*/  IMAD.WIDE R38, R156, 0x2, R152 ;  /* 0x000000029c267825 */ /* 0x001fca00078e0298 */
[----:B------:R0:W2:Y:S02]  /*a670*/  LDG.E.U16 R41, desc[UR8][R38.64] ;  /* 0x0000000826297981 */ /* 0x0000a4000c1e1500 */
[----:B0-----:R-:W-:-:S05]  /*a680*/  IMAD.WIDE R38, R156, 0x2, R148 ;  /* 0x000000029c267825 */ /* 0x001fca00078e0294 */
[----:B------:R0:W2:Y:S02]  /*a690*/  LDG.E.U16 R48, desc[UR8][R38.64] ;  /* 0x0000000826307981 */ /* 0x0000a4000c1e1500 */
[----:B0-----:R-:W-:-:S05]  /*a6a0*/  IMAD.WIDE R38, R156, 0x2, R144 ;  /* 0x000000029c267825 */ /* 0x001fca00078e0290 */
[----:B------:R0:W4:Y:S02]  /*a6b0*/  LDG.E.U16 R49, desc[UR8][R38.64] ;  /* 0x0000000826317981 */ /* 0x000124000c1e1500 */
[----:B0-----:R-:W-:-:S05]  /*a6c0*/  IMAD.WIDE R38, R156, 0x2, R140 ;  /* 0x000000029c267825 */ /* 0x001fca00078e028c */
[----:B------:R0:W4:Y:S02]  /*a6d0*/  LDG.E.U16 R50, desc[UR8][R38.64] ;  /* 0x0000000826327981 */ /* 0x000124000c1e1500 */
[----:B0-----:R-:W-:-:S05]  /*a6e0*/  IMAD.WIDE R38, R156, 0x2, R136 ;  /* 0x000000029c267825 */ /* 0x001fca00078e0288 */
[----:B------:R0:W5:Y:S02]  /*a6f0*/  LDG.E.U16 R51, desc[UR8][R38.64] ;  /* 0x0000000826337981 */ /* 0x000164000c1e1500 */
        /* <DEDUP_REMOVED lines=30> */
[----:B0-----:R-:W-:-:S06]  /*a8e0*/  IMAD.WIDE R38, R156, 0x2, R70 ;  /* 0x000000029c267825 */ /* 0x001fcc00078e0246 */
[----:B------:R-:W5:Y:S01]  /*a8f0*/  LDG.E.U16 R38, desc[UR8][R38.64] ;  /* 0x0000000826267981 */ /* 0x000f62000c1e1500 */
[----:B------:R-:W-:-:S03]  /*a900*/  LOP3.LUT R67, R0, 0x40, RZ, 0x3c, !PT ;  /* 0x0000004000437812 */ /* 0x000fc600078e3cff */
[----:B---3--:R0:W-:Y:S04]  /*a910*/  STS.U16 [R0+UR4+0x18c00], R4 ;  /* 0x018c000400007988 */ /* 0x0081e80008000404 */
[----:B------:R-:W-:Y:S04]  /*a920*/  STS.U16 [R0+UR4+0x19000], R37 ;  /* 0x0190002500007988 */ /* 0x000fe80008000404 */
[----:B------:R-:W-:Y:S04]  /*a930*/  STS.U16 [R0+UR4+0x19400], R36 ;  /* 0x0194002400007988 */ /* 0x000fe80008000404 */
[----:B------:R-:W-:Y:S04]  /*a940*/  STS.U16 [R0+UR4+0x19800], R35 ;  /* 0x0198002300007988 */ /* 0x000fe80008000404 */
[----:B------:R-:W-:Y:S04]  /*a950*/  STS.U16 [R0+UR4+0x19c00], R34 ;  /* 0x019c002200007988 */ /* 0x000fe80008000404 */
[----:B--2---:R-:W-:Y:S04]  /*a960*/  STS.U16 [R0+UR4+0x1a000], R33 ;  /* 0x01a0002100007988 */ /* 0x004fe80008000404 */
[----:B------:R-:W-:Y:S04]  /*a970*/  STS.U16 [R0+UR4+0x1a400], R32 ;  /* 0x01a4002000007988 */ /* 0x000fe80008000404 */
[----:B------:R-:W-:Y:S04]  /*a980*/  STS.U16 [R0+UR4+0x1a800], R31 ;  /* 0x01a8001f00007988 */ /* 0x000fe80008000404 */
[----:B------:R-:W-:Y:S04]  /*a990*/  STS.U16 [R0+UR4+0x1ac00], R30 ;  /* 0x01ac001e00007988 */ /* 0x000fe80008000404 */
[----:B------:R-:W-:Y:S04]  /*a9a0*/  STS.U16 [R0+UR4+0x1b000], R29 ;  /* 0x01b0001d00007988 */ /* 0x000fe80008000404 */
[----:B------:R-:W-:Y:S04]  /*a9b0*/  STS.U16 [R0+UR4+0x1b400], R28 ;  /* 0x01b4001c00007988 */ /* 0x000fe80008000404 */
        /* <DEDUP_REMOVED lines=27> */
[----:B-----5:R-:W-:Y:S04]  /*ab70*/  STS.U16 [R67+UR4+0x1a600], R47 ;  /* 0x01a6002f43007988 */ /* 0x020fe80008000404 */
        /* <DEDUP_REMOVED lines=11> */
[----:B0-----:R-:W-:-:S03]  /*ac30*/  FADD R4, -R116, R20 ;  /* 0x0000001474047221 */ /* 0x001fc60000000100 */
[----:B------:R-:W-:Y:S04]  /*ac40*/  STS.U16 [R67+UR4+0x1d600], R57 ;  /* 0x01d6003943007988 */ /* 0x000fe80008000404 */
[----:B------:R-:W-:Y:S04]  /*ac50*/  STS.U16 [R67+UR4+0x1da00], R58 ;  /* 0x01da003a43007988 */ /* 0x000fe80008000404 */
[----:B------:R-:W-:Y:S04]  /*ac60*/  STS.U16 [R67+UR4+0x1de00], R59 ;  /* 0x01de003b43007988 */ /* 0x000fe80008000404 */
[----:B------:R-:W-:Y:S01]  /*ac70*/  STS.U16 [R67+UR4+0x1e200], R60 ;  /* 0x01e2003c43007988 */ /* 0x000fe20008000404 */
[----:B------:R-:W-:-:S03]  /*ac80*/  FMUL R4, R4, 1.4426950216293334961 ;  /* 0x3fb8aa3b04047820 */ /* 0x000fc60000400000 */
[----:B------:R-:W-:Y:S04]  /*ac90*/  STS.U16 [R67+UR4+0x1e600], R61 ;  /* 0x01e6003d43007988 */ /* 0x000fe80008000404 */
[----:B------:R-:W-:Y:S01]  /*aca0*/  STS.U16 [R67+UR4+0x1ea00], R62 ;  /* 0x01ea003e43007988 */ /* 0x000fe20008000404 */
[----:B------:R0:W1:Y:S03]  /*acb0*/  MUFU.EX2 R181, R4 ;  /* 0x0000000400b57308 */ /* 0x0000660000000800 */
[----:B------:R-:W-:Y:S04]  /*acc0*/  STS.U16 [R67+UR4+0x1ee00], R63 ;  /* 0x01ee003f43007988 */ /* 0x000fe80008000404 */
[----:B------:R-:W-:Y:S04]  /*acd0*/  STS.U16 [R67+UR4+0x1f200], R64 ;  /* 0x01f2004043007988 */ /* 0x000fe80008000404 */
[----:B------:R-:W-:Y:S04]  /*ace0*/  STS.U16 [R67+UR4+0x1f600], R65 ;  /* 0x01f6004143007988 */ /* 0x000fe80008000404 */
[----:B------:R-:W-:Y:S04]  /*acf0*/  STS.U16 [R67+UR4+0x1fa00], R66 ;  /* 0x01fa004243007988 */ /* 0x000fe80008000404 */
[----:B------:R0:W-:Y:S01]  /*ad00*/  STS.U16 [R67+UR4+0x1fe00], R38 ;  /* 0x01fe002643007988 */ /* 0x0001e20008000404 */
[----:B------:R-:W2:Y:S02]  /*ad10*/  FENCE.VIEW.ASYNC.T ;  /* 0x00000000000073c6 */ /* 0x000ea40000000200 */
[----:B--2---:R-:W-:Y:S06]  /*ad20*/  BAR.SYNC.DEFER_BLOCKING 0x0 ;  /* 0x0000000000007b1d */ /* 0x004fec0000010000 */
[----:B0-----:R-:W-:Y:S01]  /*ad30*/  LDTM.16dp32bit_t0_t15.x64 R4, tmem[UR7] ;  /* 0x00000007000479ee */ /* 0x001fe20008b00000 */
[----:B------:R-:W1:Y:S01]  /*ad40*/  LDTM.16dp32bit_t16_t31.x64 R4, tmem[UR7+0x40] ;  /* 0x00004007000479ee */ /* 0x000e620008b20000 */
[----:B------:R-:W-:Y:S01]  /*ad50*/  NOP ;  /* 0x0000000000007918 */ /* 0x000fe20000000000 */
[C---:B-1----:R-:W-:Y:S01]  /*ad60*/  FMUL R4, R181.reuse, R4 ;  /* 0x00000004b5047220 */ /* 0x042fe20000400000 */
        /* <DEDUP_REMOVED lines=63> */
[----:B------:R-:W-:Y:S01]  /*b160*/  STTM.16dp32bit_t0_t15.x64 tmem[UR7], R4 ;  /* 0x00000004000079ed */ /* 0x000fe20008b00007 */
[----:B------:R0:W-:Y:S01]  /*b170*/  STTM.16dp32bit_t16_t31.x64 tmem[UR7+0x40], R4 ;  /* 0x00004004000079ed */ /* 0x0001e20008b20007 */
[----:B------:R-:W1:Y:S02]  /*b180*/  FENCE.VIEW.ASYNC.T ;  /* 0x00000000000073c6 */ /* 0x000e640000000200 */
[----:B-1----:R-:W-:Y:S06]  /*b190*/  BAR.SYNC.DEFER_BLOCKING 0x0 ;  /* 0x0000000000007b1d */ /* 0x002fec0000010000 */
[----:B------:R1:W-:Y:S06]  /*b1a0*/  MEMBAR.ALL.CTA ;  /* 0x0000000000007992 */ /* 0x0003ec0000008000 */
[----:B-1----:R-:W1:Y:S01]  /*b1b0*/  FENCE.VIEW.ASYNC.S ;  /* 0x00000000000073c6 */ /* 0x002e620000000000 */
[----:B0-----:R-:W-:-:S05]  /*b1c0*/  LEA R4, R157, UR4, 0x3 ;  /* 0x000000049d047c11 */ /* 0x001fca000f8e18ff */
[----:B------:R-:W-:Y:S02]  /*b1d0*/  VIADD R4, R4, 0x20000 ;  /* 0x0002000004047836 */ /* 0x000fe40000000000 */
[----:B------:R-:W-:-:S03]  /*b1e0*/  IMAD.MOV.U32 R6, RZ, RZ, R158 ;  /* 0x000000ffff067224 */ /* 0x000fc600078e009e */
[----:B------:R-:W-:Y:S01]  /*b1f0*/  R2UR UR6, R4 ;  /* 0x00000000040672ca */ /* 0x000fe200000e0000 */
[----:B-1----:R-:W-:Y:S06]  /*b200*/  BAR.SYNC.DEFER_BLOCKING 0x0 ;  /* 0x0000000000007b1d */ /* 0x002fec0000010000 */
[----:B------:R-:W-:Y:S08]  /*b210*/  @P5 BRA `(.L_x_16) ;  /* 0x0000000000945947 */ /* 0x000ff00003800000 */
[----:B------:R-:W2:Y:S04]  /*b220*/  LDL.64 R64, [R1+0x128] ;  /* 0x0001280001407983 */ /* 0x000ea80000100a00 */
[----:B------:R-:W3:Y:S01]  /*b230*/  LDL.64 R66, [R1+0x120] ;  /* 0x0001200001427983 */ /* 0x000ee20000100a00 */
[----:B------:R-:W-:Y:S02]  /*b240*/  R2UR UR70, R252 ;  /* 0x00000000fc4672ca */ /* 0x000fe400000e0000 */
[----:B------:R-:W-:Y:S02]  /*b250*/  ELECT P1, URZ, PT ;  /* 0x0000000000ff782f */ /* 0x000fe40003820000 */
[----:B------:R-:W-:Y:S01]  /*b260*/  MOV.SPILL R7, UR11 ;  /* 0x0000000b00077c02 */ /* 0x000fe20009000f00 */
[----:B------:R-:W-:Y:S01]  /*b270*/  UMOV UR72, 0x0 ;  /* 0x0000000000487882 */ /* 0x000fe20000000000 */
[----:B------:R-:W-:Y:S01]  /*b280*/  MOV.SPILL R8, UR10 ;  /* 0x0000000a00087c02 */ /* 0x000fe20009000f00 */
[----:B------:R-:W-:Y:S01]  /*b290*/  UMOV UR73, 0x4400010 ;  /* 0x0440001000497882 */ /* 0x000fe20000000000 */
[----:B------:R-:W-:-:S02]  /*b2a0*/  MOV.SPILL R9, UR9 ;  /* 0x0000000900097c02 */ /* 0x000fc40009000f00 */
[----:B------:R-:W-:-:S03]  /*b2b0*/  MOV.SPILL R10, UR8 ;  /* 0x00000008000a7c02 */ /* 0x000fc60009000f00 */
[----:B------:R-:W-:Y:S02]  /*b2c0*/  IMAD.U32 R4, RZ, RZ, UR70 ;  /* 0x00000046ff047e24 */ /* 0x000fe4000f8e00ff */
[----:B------:R-:W-:-:S03]  /*b2d0*/  @P1 IMAD.MOV.U32 R5, RZ, RZ, 0x40004040 ;  /* 0x40004040ff051424 */ /* 0x000fc600078e00ff */
[----:B------:R-:W-:Y:S01]  /*b2e0*/  @P1 R2UR UR70, R4 ;  /* 0x00000000044612ca */ /* 0x000fe200000e0000 */
[----:B------:R-:W-:Y:S01]  /*b2f0*/  IMAD.U32 R4, RZ, RZ, UR6 ;  /* 0x00000006ff047e24 */ /* 0x000fe2000f8e00ff */
[----:B------:R-:W-:Y:S01]  /*b300*/  @P1 R2UR UR71, R5 ;  /* 0x00000000054712ca */ /* 0x000fe200000e0000 */
[----:B------:R-:W-:-:S05]  /*b310*/  IMAD.MOV.U32 R5, RZ, RZ, RZ ;  /* 0x000000ffff057224 */ /* 0x000fca00078e00ff */
[----:B------:R-:W-:-:S07]  /*b320*/  @P1 MOV R4, R4 ;  /* 0x0000000400041202 */ /* 0x000fce0000000f00 */
[----:B------:R0:W-:Y:S02]  /*b330*/  UTCHMMA tmem[UR75], gdesc[UR70], tmem[UR5], tmem[UR72], idesc[UR73], UPT ;  /* 0x00ff48464b0079ea */ /* 0x0001e4000b800005 */
[----:B0-----:R-:W-:Y:S02]  /*b340*/  UIADD3 UR72, UPT, UPT, UR5, 0x108, URZ ;  /* 0x0000010805487890 */ /* 0x001fe4000fffe0ff */
[----:B------:R-:W-:Y:S01]  /*b350*/  UIADD3 UR73, UPT, UPT, UR5, 0x110, URZ ;  /* 0x0000011005497890 */ /* 0x000fe2000fffe0ff */
[----:B------:R-:W-:Y:S01]  /*b360*/  UMOV UR70, 0x0 ;  /* 0x0000000000467882 */ /* 0x000fe20000000000 */
[----:B------:R-:W-:-:S05]  /*b370*/  UMOV UR71, 0x4400010 ;  /* 0x0440001000477882 */ /* 0x000fca0000000000 */
[----:B------:R0:W-:Y:S02]  /*b380*/  UTCHMMA tmem[UR72], gdesc[UR12], tmem[UR5], tmem[UR70], idesc[UR71], UPT ;  /* 0x00ff460c480079ea */ /* 0x0001e4000b800005 */
[----:B0-----:R-:W-:Y:S01]  /*b390*/  UIADD3 UR72, UPT, UPT, UR5, 0x118, URZ ;  /* 0x0000011805487890 */ /* 0x001fe2000fffe0ff */
[----:B--2---:R-:W-:Y:S02]  /*b3a0*/  R2UR UR10, R64 ;  /* 0x00000000400a72ca */ /* 0x004fe400000e0000 */
[----:B------:R-:W-:Y:S02]  /*b3b0*/  R2UR UR11, R65 ;  /* 0x00000000410b72ca */ /* 0x000fe400000e0000 */
[----:B---3--:R-:W-:Y:S02]  /*b3c0*/  R2UR UR8, R66 ;  /* 0x00000000420872ca */ /* 0x008fe400000e0000 */
[----:B------:R-:W-:-:S09]  /*b3d0*/  R2UR UR9, R67 ;  /* 0x00000000430972ca */ /* 0x000fd200000e0000 */
[----:B------:R0:W-:Y:S04]  /*b3e0*/  UTCHMMA tmem[UR73], gdesc[UR10], tmem[UR5], tmem[UR70], idesc[UR71], UPT ;  /* 0x00ff460a490079ea */ /* 0x0001e8000b800005 */
[----:B------:R1:W-:Y:S01]  /*b3f0*/  UTCHMMA tmem[UR72], gdesc[UR8], tmem[UR5], tmem[UR70], idesc[UR71], UPT ;  /* 0x00ff4608480079ea */ /* 0x0003e2000b800005 */
[----:B0-----:R-:W-:Y:S02]  /*b400*/  @P1 R2UR UR73, R4 ;  /* 0x00000000044912ca */ /* 0x001fe400000e0000 */
[----:B------:R-:W-:Y:S02]  /*b410*/  R2UR.FILL UR11, R7 ;  /* 0x00000000070b72ca */ /* 0x000fe400004e0000 */
[----:B------:R-:W-:Y:S02]  /*b420*/  R2UR.FILL UR10, R8 ;  /* 0x00000000080a72ca */ /* 0x000fe400004e0000 */
[----:B-1----:R-:W-:-:S02]  /*b430*/  R2UR.FILL UR9, R9 ;  /* 0x00000000090972ca */ /* 0x002fc400004e0000 */
[----:B------:R-:W-:-:S05]  /*b440*/  R2UR.FILL UR8, R10 ;  /* 0x000000000a0872ca */ /* 0x000fca00004e0000 */
[----:B------:R0:W-:Y:S01]  /*b450*/  UTCBAR [UR73], URZ ;  /* 0x000000ff490073e9 */ /* 0x0001e200080000ff */
[----:B------:R-:W-:-:S09]  /*b460*/  NOP ;  /* 0x0000000000007918 */ /* 0x000fd20000000000 */
.L_x_16:
[----:B------:R-:W1:Y:S01]  /*b470*/  LDC R4, c[0x0][0x3d4] ;  /* 0x0000f500ff047b82 */ /* 0x000e620000000800 */
[----:B------:R-:W2:Y:S01]  /*b480*/  S2R R5, SR_CTAID.X ;  /* 0x0000000000057919 */ /* 0x000ea20000002500 */
[----:B------:R-:W-:Y:S02]  /*b490*/  VIADD R157, R157, 0x1 ;  /* 0x000000019d9d7836 */ /* 0x000fe40000000000 */
[----:B------:R-:W-:Y:S01]  /*b4a0*/  FFMA R117, R181, R117, R180 ;  /* 0x00000075b5757223 */ /* 0x000fe200000000b4 */
[----:B------:R-:W-:Y:S02]  /*b4b0*/  IMAD.MOV.U32 R21, RZ, RZ, R6 ;  /* 0x000000ffff157224 */ /* 0x000fe400078e0006 */
[----:B------:R-:W-:Y:S01]  /*b4c0*/  IMAD.MOV.U32 R20, RZ, RZ, R116 ;  /* 0x000000ffff147224 */ /* 0x000fe200078e0074 */
[----:B------:R-:W-:-:S04]  /*b4d0*/  ISETP.GT.AND P1, PT, R157, 0x1, PT ;  /* 0x000000019d00780c */ /* 0x000fc80003f24270 */
[----:B------:R-:W-:Y:S02]  /*b4e0*/  SEL R157, R157, RZ, !P1 ;  /* 0x000000ff9d9d7207 */ /* 0x000fe40004800000 */
[----:B------:R-:W-:-:S04]  /*b4f0*/  SEL R158, RZ, 0x1, !P1 ;  /* 0x00000001ff9e7807 */ /* 0x000fc80004800000 */
[----:B------:R-:W-:Y:S01]  /*b500*/  LOP3.LUT R158, R6, R158, RZ, 0x3c, !PT ;  /* 0x0000009e069e7212 */ /* 0x000fe200078e3cff */
[----:B-1----:R-:W-:-:S04]  /*b510*/  IMAD.SHL.U32 R4, R4, 0x40, RZ ;  /* 0x0000004004047824 */ /* 0x002fc800078e00ff */
[----:B------:R-:W-:Y:S02]  /*b520*/  IMAD.IADD R156, R4, 0x1, R156 ;  /* 0x00000001049c7824 */ /* 0x000fe400078e029c */
[----:B------:R-:W1:Y:S01]  /*b530*/  LDC R4, c[0x0][0x3c4] ;  /* 0x0000f100ff047b82 */ /* 0x000e620000000800 */
[----:B--2---:R-:W-:-:S05]  /*b540*/  IMAD.SHL.U32 R5, R5, 0x40, RZ ;  /* 0x0000004005057824 */ /* 0x004fca00078e00ff */
[----:B------:R-:W-:Y:S01]  /*b550*/  ISETP.GE.U32.AND P1, PT, R160, R5, PT ;  /* 0x00000005a000720c */ /* 0x000fe20003f26070 */
[----:B------:R-:W-:-:S03]  /*b560*/  IMAD.MOV.U32 R5, RZ, RZ, R161 ;  /* 0x000000ffff057224 */ /* 0x000fc600078e00a1 */
[----:B------:R-:W-:Y:S01]  /*b570*/  ISETP.GE.U32.AND.EX P1, PT, R161, RZ, PT, P1 ;  /* 0x000000ffa100720c */ /* 0x000fe20003f26110 */
[----:B-1----:R-:W-:-:S04]  /*b580*/  IMAD.SHL.U32 R4, R4, 0x40, RZ ;  /* 0x0000004004047824 */ /* 0x002fc800078e00ff */
[----:B------:R-:W-:Y:S02]  /*b590*/  IMAD.IADD R159, R4, 0x1, R159 ;  /* 0x00000001049f7824 */ /* 0x000fe400078e029f */
[----:B------:R-:W-:-:S06]  /*b5a0*/  IMAD.MOV.U32 R4, RZ, RZ, R160 ;  /* 0x000000ffff047224 */ /* 0x000fcc00078e00a0 */
[----:B------:R-:W-:Y:S05]  /*b5b0*/  @!P1 BRA `(.L_x_17) ;  /* 0xffffffc8004c9947 */ /* 0x000fea000383ffff */
.L_x_12:
[----:B------:R-:W1:Y:S01]  /*b5c0*/  S2R R8, SR_CTAID.X ;  /* 0x0000000000087919 */ /* 0x000e620000002500 */
[----:B------:R-:W-:Y:S01]  /*b5d0*/  FSETP.GEU.AND P1, PT, R117, 1.175494350822287508e-38, PT ;  /* 0x008000007500780b */ /* 0x000fe20003f2e000 */
[----:B-----5:R-:W2:Y:S01]  /*b5e0*/  S2R R7, SR_TID.X ;  /* 0x0000000000077919 */ /* 0x020ea20000002100 */
[----:B-1----:R-:W-:-:S04]  /*b5f0*/  IMAD.SHL.U32 R8, R8, 0x40, RZ ;  /* 0x0000004008087824 */ /* 0x002fc800078e00ff */
[----:B------:R-:W-:Y:S01]  /*b600*/  VIADD R8, R8, 0x40 ;  /* 0x0000004008087836 */ /* 0x000fe20000000000 */
[C---:B--2---:R-:W-:Y:S02]  /*b610*/  LOP3.LUT R0, R7.reuse, 0x10, RZ, 0xc0, !PT ;  /* 0x0000001007007812 */ /* 0x044fe400078ec0ff */
[----:B------:R-:W-:Y:S02]  /*b620*/  LOP3.LUT R3, R7, 0x80, RZ, 0xc0, !PT ;  /* 0x0000008007037812 */ /* 0x000fe400078ec0ff */
[----:B------:R-:W-:Y:S02]  /*b630*/  ISETP.GE.AND P2, PT, R8, 0x1, PT ;  /* 0x000000010800780c */ /* 0x000fe40003f46270 */
[----:B------:R-:W-:Y:S02]  /*b640*/  LEA R0, R0, UR4, 0x8 ;  /* 0x0000000400007c11 */ /* 0x000fe4000f8e40ff */
[----:B------:R-:W-:-:S03]  /*b650*/  SHF.R.U32.HI R2, RZ, 0x2, R7 ;  /* 0x00000002ff027819 */ /* 0x000fc60000011607 */
[----:B------:R-:W-:Y:S01]  /*b660*/  IMAD R0, R3, 0x40, R0 ;  /* 0x0000004003007824 */ /* 0x000fe200078e0200 */
[----:B------:R-:W-:Y:S02]  /*b670*/  LOP3.LUT R3, R7, 0xf, RZ, 0xc0, !PT ;  /* 0x0000000f07037812 */ /* 0x000fe400078ec0ff */
[----:B------:R-:W-:-:S03]  /*b680*/  LOP3.LUT R2, R2, 0x38, RZ, 0xc0, !PT ;  /* 0x0000003802027812 */ /* 0x000fc600078ec0ff */
[----:B------:R-:W-:Y:S01]  /*b690*/  IMAD R68, R3, 0x10, R0 ;  /* 0x0000001003447824 */ /* 0x000fe200078e0200 */
[----:B------:R-:W-:Y:S01]  /*b6a0*/  LOP3.LUT R3, R7, 0x60, RZ, 0xc0, !PT ;  /* 0x0000006007037812 */ /* 0x000fe200078ec0ff */
[----:B------:R-:W-:Y:S01]  /*b6b0*/  FMUL R0, R117, 8388608 ;  /* 0x4b00000075007820 */ /* 0x000fe20000400000 */
[----:B------:R-:W-:Y:S06]  /*b6c0*/  @!P2 BRA `(.L_x_18) ;  /* 0x00000000000ca947 */ /* 0x000fec0003800000 */
[----:B------:R-:W-:-:S04]  /*b6d0*/  IMAD.U32 R6, R6, -0x80000000, RZ ;  /* 0x8000000006067824 */ /* 0x000fc800078e00ff */
[----:B------:R-:W1:Y:S02]  /*b6e0*/  SYNCS.PHASECHK.TRANS64.TRYWAIT P2, [UR6], R6 ;  /* 0x00000006ff0075a7 */ /* 0x000e640008041106 */
[----:B-1----:R-:W-:Y:S05]  /*b6f0*/  @!P2 BRA `(.L_x_19) ;  /* 0x000000280078a947 */ /* 0x002fea0003800000 */
.L_x_18:
[----:B------:R-:W1:Y:S01]  /*b700*/  S2R R163, SR_TID.X ;  /* 0x0000000000a37919 */ /* 0x000e620000002100 */
[----:B------:R-:W-:Y:S01]  /*b710*/  FSEL R79, R0, R117, !P1 ;  /* 0x00000075004f7208 */ /* 0x000fe20004800000 */
[----:B------:R-:W-:Y:S01]  /*b720*/  IMAD R68, R3, 0x8, R68 ;  /* 0x0000000803447824 */ /* 0x000fe200078e0244 */
[C---:B------:R-:W-:Y:S01]  /*b730*/  FSETP.GT.AND P2, PT, |R117|.reuse, 8.50705917302346158658e+37, PT ;  /* 0x7e8000007500780b */ /* 0x040fe20003f44200 */
[----:B------:R-:W-:Y:S01]  /*b740*/  BAR.SYNC.DEFER_BLOCKING 0x0 ;  /* 0x0000000000007b1d */ /* 0x000fe20000010000 */
[----:B------:R-:W-:Y:S01]  /*b750*/  FSETP.GEU.AND P3, PT, |R117|, 1.175494350822287508e-38, PT ;  /* 0x008000007500780b */ /* 0x000fe20003f6e200 */
[----:B------:R-:W-:-:S05]  /*b760*/  VIADD R0, R79, 0xc0cafb0d ;  /* 0xc0cafb0d4f007836 */ /* 0x000fca0000000000 */
[----:B------:R-:W-:Y:S01]  /*b770*/  LOP3.LUT R0, R0, 0xff800000, RZ, 0xc0, !PT ;  /* 0xff80000000007812 */ /* 0x000fe200078ec0ff */
[----:B------:R-:W2:Y:S03]  /*b780*/  S2R R166, SR_CTAID.Y ;  /* 0x0000000000a67919 */ /* 0x000ea60000002600 */
[----:B------:R-:W-:Y:S01]  /*b790*/  I2FP.F32.S32 R70, R0 ;  /* 0x0000000000467245 */ /* 0x000fe20000201400 */
[----:B------:R-:W-:Y:S01]  /*b7a0*/  @P2 FMUL R117, R117, 0.25 ;  /* 0x3e80000075752820 */ /* 0x000fe20000400000 */
[----:B------:R-:W3:Y:S03]  /*b7b0*/  S2R R81, SR_CTAID.X ;  /* 0x0000000000517919 */ /* 0x000ee60000002500 */
[----:B------:R-:W-:Y:S01]  /*b7c0*/  @!P3 FMUL R117, R117, 16777216 ;  /* 0x4b8000007575b820 */ /* 0x000fe20000400000 */
[----:B------:R-:W4:Y:S01]  /*b7d0*/  S2R R83, SR_TID.X ;  /* 0x0000000000537919 */ /* 0x000f220000002100 */
[----:B------:R-:W5:Y:S02]  /*b7e0*/  @!P0 SYNCS.CCTL.IV [UR4+0x20000] ;  /* 0x02000000ff0089b1 */ /* 0x000f640008000004 */
[----:B-----5:R-:W-:Y:S01]  /*b7f0*/  BAR.SYNC.DEFER_BLOCKING 0x0 ;  /* 0x0000000000007b1d */ /* 0x020fe20000010000 */
[--C-:B-1----:R-:W-:Y:S01]  /*b800*/  LOP3.LUT R2, R2, 0x1f, R163.reuse, 0xf8, !PT ;  /* 0x0000001f02027812 */ /* 0x102fe200078ef8a3 */
[----:B------:R-:W-:Y:S01]  /*b810*/  IMAD.SHL.U32 R3, R163, 0x10, RZ ;  /* 0x00000010a3037824 */ /* 0x000fe200078e00ff */
[----:B------:R-:W-:-:S02]  /*b820*/  SHF.R.U32.HI R100, RZ, 0x6, R163 ;  /* 0x00000006ff647819 */ /* 0x000fc400000116a3 */
[----:B------:R-:W-:Y:S01]  /*b830*/  LOP3.LUT R159, R163, 0xff, RZ, 0xc0, !PT ;  /* 0x000000ffa39f7812 */ /* 0x000fe200078ec0ff */
[----:B------:R-:W-:Y:S01]  /*b840*/  LDTM.16dp32bit_t0_t15.x64 R4, tmem[UR7] ;  /* 0x00000007000479ee */ /* 0x000fe20008b00000 */
[----:B------:R-:W1:Y:S01]  /*b850*/  LDTM.16dp32bit_t16_t31.x64 R4, tmem[UR7+0x40] ;  /* 0x00004007000479ee */ /* 0x000e620008b20000 */
[C---:B------:R-:W-:Y:S01]  /*b860*/  IMAD.SHL.U32 R69, R2.reuse, 0x8, RZ ;  /* 0x0000000802457824 */ /* 0x040fe200078e00ff */
[----:B------:R-:W-:Y:S01]  /*b870*/  LOP3.LUT R71, R3, 0x30, RZ, 0xc0, !PT ;  /* 0x0000003003477812 */ /* 0x000fe200078ec0ff */
[----:B------:R-:W-:Y:S01]  /*b880*/  IMAD.SHL.U32 R2, R2, 0x10, RZ ;  /* 0x0000001002027824 */ /* 0x000fe200078e00ff */
[----:B------:R-:W-:Y:S02]  /*b890*/  FSEL R3, RZ, -23, P1 ;  /* 0xc1b80000ff037808 */ /* 0x000fe40000800000 */
[----:B------:R-:W-:Y:S01]  /*b8a0*/  LOP3.LUT R72, R69, 0xc0, RZ, 0xc0, !PT ;  /* 0x000000c045487812 */ /* 0x000fe200078ec0ff */
[----:B------:R-:W-:Y:S01]  /*b8b0*/  IMAD.IADD R69, R79, 0x1, -R0 ;  /* 0x000000014f457824 */ /* 0x000fe200078e0a00 */
[----:B------:R-:W-:Y:S01]  /*b8c0*/  SGXT.U32 R100, R100, 0x2 ;  /* 0x000000026464781a */ /* 0x000fe20000000000 */
[----:B------:R-:W-:Y:S01]  /*b8d0*/  FFMA.FTZ R70, R70, 1.1920928955078125e-07, R3 ;  /* 0x3400000046467823 */ /* 0x000fe20000010003 */
[----:B------:R-:W-:Y:S01]  /*b8e0*/  IADD3 R0, PT, PT, R72, UR4, R71 ;  /* 0x0000000448007c10 */ /* 0x000fe2000fffe047 */
[----:B------:R-:W5:Y:S01]  /*b8f0*/  LDC R3, c[0x0][0x3e8] ;  /* 0x0000fa00ff037b82 */ /* 0x000f620000000800 */
[----:B------:R-:W0:Y:S01]  /*b900*/  MUFU.RCP R71, R117 ;  /* 0x0000007500477308 */ /* 0x000e220000001000 */
[----:B------:R-:W-:-:S02]  /*b910*/  IMAD.MOV.U32 R72, RZ, RZ, 0x3dc6b27f ;  /* 0x3dc6b27fff487424 */ /* 0x000fc400078e00ff */
[----:B------:R-:W-:Y:S01]  /*b920*/  FADD R69, R69, -1 ;  /* 0xbf80000045457421 */ /* 0x000fe20000000000 */
[----:B---3--:R-:W-:Y:S01]  /*b930*/  IMAD.SHL.U32 R81, R81, 0x40, RZ ;  /* 0x0000004051517824 */ /* 0x008fe200078e00ff */
[----:B------:R-:W-:Y:S02]  /*b940*/  FSETP.NEU.AND P1, PT, R79, RZ, PT ;  /* 0x000000ff4f00720b */ /* 0x000fe40003f2d000 */
[----:B------:R-:W-:Y:S01]  /*b950*/  FFMA.FTZ R72, R69, R72, -0.16845393180847167969 ;  /* 0xbe2c7f3045487423 */ /* 0x000fe20000010048 */
[----:B------:R-:W3:Y:S01]  /*b960*/  @!P0 SYNCS.CCTL.IV [UR4+0x20008] ;  /* 0x02000800ff0089b1 */ /* 0x000ee20008000004 */
[----:B------:R-:W-:Y:S01]  /*b970*/  ISETP.GE.U32.AND P0, PT, R79, 0x7f800000, PT ;  /* 0x7f8000004f00780c */ /* 0x000fe20003f06070 */
[----:B------:R-:W-:Y:S01]  /*b980*/  NOP ;  /* 0x0000000000007918 */ /* 0x000fe20000000000 */
[----:B------:R-:W-:Y:S01]  /*b990*/  FFMA.FTZ R72, R69, R72, 0.1716887056827545166 ;  /* 0x3e2fcf2a45487423 */ /* 0x000fe20000010048 */
[----:B----4-:R-:W-:Y:S01]  /*b9a0*/  LOP3.LUT R165, R81, 0x3f, R83, 0xf8, !PT ;  /* 0x0000003f51a57812 */ /* 0x010fe200078ef853 */
[----:B-1----:R-:W-:Y:S01]  /*b9b0*/  @P2 FMUL R5, R5, 0.25 ;  /* 0x3e80000005052820 */ /* 0x002fe20000400000 */
[----:B------:R-:W-:Y:S01]  /*b9c0*/  @P2 FMUL R8, R8, 0.25 ;  /* 0x3e80000008082820 */ /* 0x000fe20000400000 */
[----:B------:R-:W-:Y:S01]  /*b9d0*/  @P2 FMUL R9, R9, 0.25 ;  /* 0x3e80000009092820 */ /* 0x000fe20000400000 */
[----:B------:R-:W-:Y:S01]  /*b9e0*/  @P2 FMUL R10, R10, 0.25 ;  /* 0x3e8000000a0a2820 */ /* 0x000fe20000400000 */
[----:B------:R-:W-:Y:S01]  /*b9f0*/  @P2 FMUL R17, R17, 0.25 ;  /* 0x3e80000011112820 */ /* 0x000fe20000400000 */
[----:B------:R-:W-:Y:S01]  /*ba00*/  @!P3 FMUL R5, R5, 16777216 ;  /* 0x4b8000000505b820 */ /* 0x000fe20000400000 */
[----:B------:R-:W-:Y:S01]  /*ba10*/  @P2 FMUL R26, R26, 0.25 ;  /* 0x3e8000001a1a2820 */ /* 0x000fe20000400000 */
[----:B------:R-:W-:Y:S01]  /*ba20*/  @!P3 FMUL R8, R8, 16777216 ;  /* 0x4b8000000808b820 */ /* 0x000fe20000400000 */
[----:B------:R-:W-:Y:S01]  /*ba30*/  @P2 FMUL R7, R7, 0.25 ;  /* 0x3e80000007072820 */ /* 0x000fe20000400000 */
[----:B------:R-:W-:Y:S01]  /*ba40*/  @!P3 FMUL R9, R9, 16777216 ;  /* 0x4b8000000909b820 */ /* 0x000fe20000400000 */
[----:B------:R-:W-:Y:S01]  /*ba50*/  @P2 FMUL R6, R6, 0.25 ;  /* 0x3e80000006062820 */ /* 0x000fe20000400000 */
[----:B------:R-:W-:Y:S01]  /*ba60*/  @P2 FMUL R16, R16, 0.25 ;  /* 0x3e80000010102820 */ /* 0x000fe20000400000 */
[----:B------:R-:W-:Y:S01]  /*ba70*/  @!P3 FMUL R10, R10, 16777216 ;  /* 0x4b8000000a0ab820 */ /* 0x000fe20000400000 */
[----:B------:R-:W-:Y:S01]  /*ba80*/  @P2 FMUL R20, R20, 0.25 ;  /* 0x3e80000014142820 */ /* 0x000fe20000400000 */
[----:B------:R-:W-:Y:S01]  /*ba90*/  @P2 FMUL R25, R25, 0.25 ;  /* 0x3e80000019192820 */ /* 0x000fe20000400000 */
[----:B------:R-:W-:Y:S01]  /*baa0*/  @!P3 FMUL R17, R17, 16777216 ;  /* 0x4b8000001111b820 */ /* 0x000fe20000400000 */
[----:B0-----:R-:W-:Y:S01]  /*bab0*/  FMUL R73, R71, R5 ;  /* 0x0000000547497220 */ /* 0x001fe20000400000 */
[----:B------:R-:W-:Y:S01]  /*bac0*/  @P2 FMUL R27, R27, 0.25 ;  /* 0x3e8000001b1b2820 */ /* 0x000fe20000400000 */
[----:B------:R-:W-:Y:S01]  /*bad0*/  @P2 FMUL R34, R34, 0.25 ;  /* 0x3e80000022222820 */ /* 0x000fe20000400000 */
[----:B------:R-:W-:Y:S01]  /*bae0*/  @!P3 FMUL R26, R26, 16777216 ;  /* 0x4b8000001a1ab820 */ /* 0x000fe20000400000 */
[----:B------:R-:W-:Y:S01]  /*baf0*/  FMUL R5, R71, R8 ;  /* 0x0000000847057220 */ /* 0x000fe20000400000 */
[----:B------:R-:W-:Y:S01]  /*bb00*/  @P2 FMUL R40, R40, 0.25 ;  /* 0x3e80000028282820 */ /* 0x000fe20000400000 */
[----:B------:R-:W-:Y:S01]  /*bb10*/  @!P3 FMUL R7, R7, 16777216 ;  /* 0x4b8000000707b820 */ /* 0x000fe20000400000 */
[----:B------:R-:W-:Y:S01]  /*bb20*/  FMUL R8, R71, R9 ;  /* 0x0000000947087220 */ /* 0x000fe20000400000 */
[----:B------:R-:W-:Y:S01]  /*bb30*/  @P2 FMUL R41, R41, 0.25 ;  /* 0x3e80000029292820 */ /* 0x000fe20000400000 */
[----:B------:R-:W-:Y:S01]  /*bb40*/  @!P3 FMUL R6, R6, 16777216 ;  /* 0x4b8000000606b820 */ /* 0x000fe20000400000 */
        /* <DEDUP_REMOVED lines=9> */
[C---:B------:R-:W-:Y:S01]  /*bbe0*/  FMUL R17, R71.reuse, R26 ;  /* 0x0000001a47117220 */ /* 0x040fe20000400000 */
[----:B------:R-:W-:Y:S01]  /*bbf0*/  @!P3 FMUL R40, R40, 16777216 ;  /* 0x4b8000002828b820 */ /* 0x000fe20000400000 */
[----:B------:R-:W-:Y:S01]  /*bc00*/  FMUL R75, R71, R7 ;  /* 0x00000007474b7220 */ /* 0x000fe20000400000 */
[----:B-----5:R-:W-:-:S02]  /*bc10*/  IMAD R26, R100, R3, RZ ;  /* 0x00000003641a7224 */ /* 0x020fc400078e02ff */
[----:B------:R-:W-:Y:S01]  /*bc20*/  @!P3 FMUL R41, R41, 16777216 ;  /* 0x4b8000002929b820 */ /* 0x000fe20000400000 */
[C---:B------:R-:W-:Y:S01]  /*bc30*/  FMUL R74, R71.reuse, R6 ;  /* 0x00000006474a7220 */ /* 0x040fe20000400000 */
[----:B------:R-:W-:Y:S01]  /*bc40*/  FMUL R7, R71, R16 ;  /* 0x0000001047077220 */ /* 0x000fe20000400000 */
[----:B------:R-:W-:Y:S01]  /*bc50*/  @P2 FMUL R15, R15, 0.25 ;  /* 0x3e8000000f0f2820 */ /* 0x000fe20000400000 */
[----:B------:R-:W-:Y:S01]  /*bc60*/  @!P3 FMUL R46, R46, 16777216 ;  /* 0x4b8000002e2eb820 */ /* 0x000fe20000400000 */
[C---:B------:R-:W-:Y:S01]  /*bc70*/  FMUL R6, R71.reuse, R20 ;  /* 0x0000001447067220 */ /* 0x040fe20000400000 */
[C---:B------:R-:W-:Y:S01]  /*bc80*/  FMUL R16, R71.reuse, R25 ;  /* 0x0000001947107220 */ /* 0x040fe20000400000 */
[----:B------:R-:W-:Y:S01]  /*bc90*/  @P2 FMUL R24, R24, 0.25 ;  /* 0x3e80000018182820 */ /* 0x000fe20000400000 */
[----:B------:R-:W-:Y:S01]  /*bca0*/  @P2 FMUL R50, R50, 0.25 ;  /* 0x3e80000032322820 */ /* 0x000fe20000400000 */
[----:B------:R-:W-:Y:S01]  /*bcb0*/  @!P3 FMUL R48, R48, 16777216 ;  /* 0x4b8000003030b820 */ /* 0x000fe20000400000 */
[C---:B------:R-:W-:Y:S01]  /*bcc0*/  FMUL R20, R71.reuse, R27 ;  /* 0x0000001b47147220 */ /* 0x040fe20000400000 */
[----:B------:R-:W-:Y:S01]  /*bcd0*/  FMUL R25, R71, R34 ;  /* 0x0000002247197220 */ /* 0x000fe20000400000 */
[----:B------:R-:W-:Y:S01]  /*bce0*/  @P2 FMUL R33, R33, 0.25 ;  /* 0x3e80000021212820 */ /* 0x000fe20000400000 */
[----:B------:R-:W-:Y:S01]  /*bcf0*/  FMUL R27, R71, R40 ;  /* 0x00000028471b7220 */ /* 0x000fe20000400000 */
[----:B------:R-:W-:-:S02]  /*bd00*/  IMAD R34, R3, 0x4, R26 ;  /* 0x0000000403227824 */ /* 0x000fc400078e021a */
[----:B------:R-:W-:Y:S01]  /*bd10*/  @P2 FMUL R42, R42, 0.25 ;  /* 0x3e8000002a2a2820 */ /* 0x000fe20000400000 */
[----:B------:R-:W-:Y:S01]  /*bd20*/  @P2 FMUL R64, R64, 0.25 ;  /* 0x3e80000040402820 */ /* 0x000fe20000400000 */
[----:B------:R-:W-:Y:S01]  /*bd30*/  @P2 FMUL R65, R65, 0.25 ;  /* 0x3e80000041412820 */ /* 0x000fe20000400000 */
[----:B------:R-:W-:Y:S01]  /*bd40*/  FMUL R40, R71, R41 ;  /* 0x0000002947287220 */ /* 0x000fe20000400000 */
[----:B------:R-:W-:Y:S01]  /*bd50*/  @P2 FMUL R43, R43, 0.25 ;  /* 0x3e8000002b2b2820 */ /* 0x000fe20000400000 */
[----:B------:R-:W-:Y:S01]  /*bd60*/  @!P3 FMUL R15, R15, 16777216 ;  /* 0x4b8000000f0fb820 */ /* 0x000fe20000400000 */
[----:B------:R-:W-:Y:S01]  /*bd70*/  FMUL R41, R71, R46 ;  /* 0x0000002e47297220 */ /* 0x000fe20000400000 */
[----:B------:R-:W-:Y:S01]  /*bd80*/  @P2 FMUL R52, R52, 0.25 ;  /* 0x3e80000034342820 */ /* 0x000fe20000400000 */
[----:B------:R-:W-:Y:S01]  /*bd90*/  FFMA.FTZ R72, R69, R72, -0.17900948226451873779 ;  /* 0xbe374e4345487423 */ /* 0x000fe20000010048 */
[----:B------:R-:W-:Y:S01]  /*bda0*/  @!P3 FMUL R24, R24, 16777216 ;  /* 0x4b8000001818b820 */ /* 0x000fe20000400000 */
[----:B------:R-:W-:Y:S01]  /*bdb0*/  @!P3 FMUL R50, R50, 16777216 ;  /* 0x4b8000003232b820 */ /* 0x000fe20000400000 */
[----:B------:R-:W-:Y:S01]  /*bdc0*/  FMUL R46, R71, R48 ;  /* 0x00000030472e7220 */ /* 0x000fe20000400000 */
[----:B------:R-:W-:Y:S01]  /*bdd0*/  @!P3 FMUL R33, R33, 16777216 ;  /* 0x4b8000002121b820 */ /* 0x000fe20000400000 */
[----:B------:R-:W-:-:S02]  /*bde0*/  IMAD R48, R3, 0x4, R34 ;  /* 0x0000000403307824 */ /* 0x000fc400078e0222 */
[----:B------:R-:W-:Y:S01]  /*bdf0*/  @!P3 FMUL R42, R42, 16777216 ;  /* 0x4b8000002a2ab820 */ /* 0x000fe20000400000 */
[----:B------:R-:W-:Y:S01]  /*be00*/  @!P3 FMUL R64, R64, 16777216 ;  /* 0x4b8000004040b820 */ /* 0x000fe20000400000 */
[----:B------:R-:W-:Y:S01]  /*be10*/  @!P3 FMUL R65, R65, 16777216 ;  /* 0x4b8000004141b820 */ /* 0x000fe20000400000 */
[----:B------:R-:W-:Y:S01]  /*be20*/  @P2 FMUL R49, R49, 0.25 ;  /* 0x3e80000031312820 */ /* 0x000fe20000400000 */
[----:B------:R-:W-:Y:S01]  /*be30*/  @!P3 FMUL R43, R43, 16777216 ;  /* 0x4b8000002b2bb820 */ /* 0x000fe20000400000 */
[C---:B------:R-:W-:Y:S01]  /*be40*/  FMUL R77, R71.reuse, R15 ;  /* 0x0000000f474d7220 */ /* 0x040fe20000400000 */
[----:B------:R-:W-:Y:S01]  /*be50*/  @P2 FMUL R54, R54, 0.25 ;  /* 0x3e80000036362820 */ /* 0x000fe20000400000 */
[----:B------:R-:W-:Y:S01]  /*be60*/  @!P3 FMUL R52, R52, 16777216 ;  /* 0x4b8000003434b820 */ /* 0x000fe20000400000 */
[C---:B------:R-:W-:Y:S01]  /*be70*/  FMUL R15, R71.reuse, R24 ;  /* 0x00000018470f7220 */ /* 0x040fe20000400000 */
[----:B------:R-:W-:Y:S01]  /*be80*/  FMUL R80, R71, R50 ;  /* 0x0000003247507220 */ /* 0x000fe20000400000 */
[----:B------:R-:W-:Y:S01]  /*be90*/  FFMA.FTZ R72, R69, R72, 0.20512372255325317383 ;  /* 0x3e520bf445487423 */ /* 0x000fe20000010048 */
[----:B------:R-:W-:Y:S01]  /*bea0*/  FMUL R24, R71, R33 ;  /* 0x0000002147187220 */ /* 0x000fe20000400000 */
[----:B------:R-:W-:-:S02]  /*beb0*/  IMAD R50, R3, 0x4, R48 ;  /* 0x0000000403327824 */ /* 0x000fc400078e0230 */
[----:B------:R-:W-:Y:S01]  /*bec0*/  FMUL R33, R71, R42 ;  /* 0x0000002a47217220 */ /* 0x000fe20000400000 */
[----:B------:R-:W-:Y:S01]  /*bed0*/  @!P3 FMUL R49, R49, 16777216 ;  /* 0x4b8000003131b820 */ /* 0x000fe20000400000 */
[C---:B------:R-:W-:Y:S01]  /*bee0*/  FMUL R42, R71.reuse, R43 ;  /* 0x0000002b472a7220 */ /* 0x040fe20000400000 */
[C---:B------:R-:W-:Y:S01]  /*bef0*/  FMUL R92, R71.reuse, R64 ;  /* 0x00000040475c7220 */ /* 0x040fe20000400000 */
[C---:B------:R-:W-:Y:S01]  /*bf00*/  FMUL R94, R71.reuse, R65 ;  /* 0x00000041475e7220 */ /* 0x040fe20000400000 */
[----:B------:R-:W-:Y:S01]  /*bf10*/  @P2 FMUL R56, R56, 0.25 ;  /* 0x3e80000038382820 */ /* 0x000fe20000400000 */
[----:B------:R-:W-:Y:S01]  /*bf20*/  @!P3 FMUL R54, R54, 16777216 ;  /* 0x4b8000003636b820 */ /* 0x000fe20000400000 */
[----:B------:R-:W-:Y:S01]  /*bf30*/  FMUL R43, R71, R52 ;  /* 0x00000034472b7220 */ /* 0x000fe20000400000 */
[----:B------:R-:W-:Y:S01]  /*bf40*/  FFMA.FTZ R72, R69, R72, -0.24046532809734344482 ;  /* 0xbe763c8b45487423 */ /* 0x000fe20000010048 */
[----:B------:R-:W2:Y:S01]  /*bf50*/  LDC.64 R64, c[0x0][0x3e0] ;  /* 0x0000f800ff407b82 */ /* 0x000ea20000000a00 */
[----:B------:R-:W-:-:S02]  /*bf60*/  IMAD R52, R3, 0x4, R50 ;  /* 0x0000000403347824 */ /* 0x000fc400078e0232 */
[C---:B------:R-:W-:Y:S01]  /*bf70*/  FMUL R78, R71.reuse, R49 ;  /* 0x00000031474e7220 */ /* 0x040fe20000400000 */
[----:B------:R-:W-:Y:S01]  /*bf80*/  @P2 FMUL R58, R58, 0.25 ;  /* 0x3e8000003a3a2820 */ /* 0x000fe20000400000 */
[----:B------:R-:W-:Y:S01]  /*bf90*/  @!P3 FMUL R56, R56, 16777216 ;  /* 0x4b8000003838b820 */ /* 0x000fe20000400000 */
[----:B------:R-:W-:Y:S01]  /*bfa0*/  FMUL R49, R71, R54 ;  /* 0x0000003647317220 */ /* 0x000fe20000400000 */
[----:B------:R-:W-:Y:S01]  /*bfb0*/  FFMA.FTZ R72, R69, R72, 0.28857114911079406738 ;  /* 0x3e93bf9945487423 */ /* 0x000fe20000010048 */
[----:B------:R-:W-:Y:S02]  /*bfc0*/  IMAD R54, R3, 0x4, R52 ;  /* 0x0000000403367824 */ /* 0x000fe400078e0234 */
[----:B------:R-:W-:Y:S01]  /*bfd0*/  @P2 FMUL R4, R4, 0.25 ;  /* 0x3e80000004042820 */ /* 0x000fe20000400000 */
[----:B------:R-:W-:Y:S01]  /*bfe0*/  @P2 FMUL R12, R12, 0.25 ;  /* 0x3e8000000c0c2820 */ /* 0x000fe20000400000 */
[----:B------:R-:W-:Y:S01]  /*bff0*/  @P2 FMUL R51, R51, 0.25 ;  /* 0x3e80000033332820 */ /* 0x000fe20000400000 */
[----:B------:R-:W-:Y:S01]  /*c000*/  @P2 FMUL R60, R60, 0.25 ;  /* 0x3e8000003c3c2820 */ /* 0x000fe20000400000 */
[----:B------:R-:W-:Y:S01]  /*c010*/  @!P3 FMUL R58, R58, 16777216 ;  /* 0x4b8000003a3ab820 */ /* 0x000fe20000400000 */
[----:B------:R-:W-:Y:S01]  /*c020*/  FMUL R84, R71, R56 ;  /* 0x0000003847547220 */ /* 0x000fe20000400000 */
[----:B------:R-:W-:Y:S01]  /*c030*/  FFMA.FTZ R72, R69, R72, -0.36067417263984680176 ;  /* 0xbeb8aa4945487423 */ /* 0x000fe20000010048 */
[----:B------:R-:W-:Y:S01]  /*c040*/  @P2 FMUL R13, R13, 0.25 ;  /* 0x3e8000000d0d2820 */ /* 0x000fe20000400000 */
[----:B------:R-:W-:-:S02]  /*c050*/  IMAD R56, R3, 0x4, R54 ;  /* 0x0000000403387824 */ /* 0x000fc400078e0236 */
[----:B------:R-:W-:Y:S01]  /*c060*/  @P2 FMUL R21, R21, 0.25 ;  /* 0x3e80000015152820 */ /* 0x000fe20000400000 */
[----:B------:R-:W-:Y:S01]  /*c070*/  @!P3 FMUL R4, R4, 16777216 ;  /* 0x4b8000000404b820 */ /* 0x000fe20000400000 */
[----:B------:R-:W-:Y:S01]  /*c080*/  @P2 FMUL R57, R57, 0.25 ;  /* 0x3e80000039392820 */ /* 0x000fe20000400000 */
[----:B------:R-:W-:Y:S01]  /*c090*/  @!P3 FMUL R12, R12, 16777216 ;  /* 0x4b8000000c0cb820 */ /* 0x000fe20000400000 */
[----:B------:R-:W-:Y:S01]  /*c0a0*/  @!P3 FMUL R51, R51, 16777216 ;  /* 0x4b8000003333b820 */ /* 0x000fe20000400000 */
[----:B------:R-:W-:Y:S01]  /*c0b0*/  @P2 FMUL R62, R62, 0.25 ;  /* 0x3e8000003e3e2820 */ /* 0x000fe20000400000 */
[----:B------:R-:W-:Y:S01]  /*c0c0*/  @!P3 FMUL R60, R60, 16777216 ;  /* 0x4b8000003c3cb820 */ /* 0x000fe20000400000 */
[----:B------:R-:W-:Y:S01]  /*c0d0*/  FMUL R88, R71, R58 ;  /* 0x0000003a47587220 */ /* 0x000fe20000400000 */
[----:B------:R-:W-:Y:S01]  /*c0e0*/  FFMA.FTZ R72, R69, R72, 0.48089820146560668945 ;  /* 0x3ef6384a45487423 */ /* 0x000fe20000010048 */
[----:B------:R-:W-:Y:S01]  /*c0f0*/  @!P3 FMUL R13, R13, 16777216 ;  /* 0x4b8000000d0db820 */ /* 0x000fe20000400000 */
[----:B------:R-:W-:-:S02]  /*c100*/  IMAD R58, R3, 0x4, R56 ;  /* 0x00000004033a7824 */ /* 0x000fc400078e0238 */
[----:B------:R-:W-:Y:S01]  /*c110*/  @!P3 FMUL R21, R21, 16777216 ;  /* 0x4b8000001515b820 */ /* 0x000fe20000400000 */
[----:B------:R-:W-:Y:S01]  /*c120*/  FMUL R4, R71, R4 ;  /* 0x0000000447047220 */ /* 0x000fe20000400000 */
[----:B------:R-:W-:Y:S01]  /*c130*/  @!P3 FMUL R57, R57, 16777216 ;  /* 0x4b8000003939b820 */ /* 0x000fe20000400000 */
[C---:B------:R-:W-:Y:S01]  /*c140*/  FMUL R12, R71.reuse, R12 ;  /* 0x0000000c470c7220 */ /* 0x040fe20000400000 */
[C---:B------:R-:W-:Y:S01]  /*c150*/  FMUL R82, R71.reuse, R51 ;  /* 0x0000003347527220 */ /* 0x040fe20000400000 */
[----:B------:R-:W-:Y:S01]  /*c160*/  @!P3 FMUL R62, R62, 16777216 ;  /* 0x4b8000003e3eb820 */ /* 0x000fe20000400000 */
[----:B------:R-:W-:Y:S01]  /*c170*/  FMUL R51, R71, R60 ;  /* 0x0000003c47337220 */ /* 0x000fe20000400000 */
[----:B------:R-:W-:Y:S01]  /*c180*/  FFMA.FTZ R72, R69, R72, -0.72134751081466674805 ;  /* 0xbf38aa3b45487423 */ /* 0x000fe20000010048 */
[----:B------:R-:W-:Y:S01]  /*c190*/  @P2 FMUL R11, R11, 0.25 ;  /* 0x3e8000000b0b2820 */ /* 0x000fe20000400000 */
[----:B------:R-:W-:Y:S01]  /*c1a0*/  FMUL R13, R71, R13 ;  /* 0x0000000d470d7220 */ /* 0x000fe20000400000 */
[----:B------:R-:W-:-:S02]  /*c1b0*/  IMAD R60, R3, 0x4, R58 ;  /* 0x00000004033c7824 */ /* 0x000fc400078e023a */
[----:B------:R-:W-:Y:S01]  /*c1c0*/  @P2 FMUL R18, R18, 0.25 ;  /* 0x3e80000012122820 */ /* 0x000fe20000400000 */
[----:B------:R-:W-:Y:S01]  /*c1d0*/  FMUL R21, R71, R21 ;  /* 0x0000001547157220 */ /* 0x000fe20000400000 */
[----:B------:R-:W-:Y:S01]  /*c1e0*/  @P2 FMUL R19, R19, 0.25 ;  /* 0x3e80000013132820 */ /* 0x000fe20000400000 */
[----:B------:R-:W-:Y:S01]  /*c1f0*/  FMUL R86, R71, R57 ;  /* 0x0000003947567220 */ /* 0x000fe20000400000 */
[----:B------:R-:W-:Y:S01]  /*c200*/  F2FP.F16.F32.PACK_AB R4, R5, R4 ;  /* 0x000000040504723e */ /* 0x000fe200000000ff */
[----:B------:R-:W-:Y:S01]  /*c210*/  @P2 FMUL R28, R28, 0.25 ;  /* 0x3e8000001c1c2820 */ /* 0x000fe20000400000 */
[----:B------:R-:W-:Y:S01]  /*c220*/  @P2 FMUL R32, R32, 0.25 ;  /* 0x3e80000020202820 */ /* 0x000fe20000400000 */
[----:B------:R-:W-:Y:S01]  /*c230*/  @P2 FMUL R66, R66, 0.25 ;  /* 0x3e80000042422820 */ /* 0x000fe20000400000 */
[----:B------:R-:W-:Y:S01]  /*c240*/  FMUL R57, R71, R62 ;  /* 0x0000003e47397220 */ /* 0x000fe20000400000 */
[----:B------:R-:W-:Y:S01]  /*c250*/  F2FP.F16.F32.PACK_AB R5, R7, R12 ;  /* 0x0000000c0705723e */ /* 0x000fe200000000ff */
[----:B------:R-:W-:Y:S01]  /*c260*/  FMUL R72, R69, R72 ;  /* 0x0000004845487220 */ /* 0x000fe20000400000 */
[----:B------:R-:W-:Y:S01]  /*c270*/  @!P3 FMUL R11, R11, 16777216 ;  /* 0x4b8000000b0bb820 */ /* 0x000fe20000400000 */
[----:B------:R-:W-:Y:S01]  /*c280*/  F2FP.F16.F32.PACK_AB R12, R9, R74 ;  /* 0x0000004a090c723e */ /* 0x000fe200000000ff */
[----:B------:R-:W-:-:S02]  /*c290*/  IMAD R62, R3, 0x4, R60 ;  /* 0x00000004033e7824 */ /* 0x000fc400078e023c */
[----:B------:R-:W-:Y:S01]  /*c2a0*/  @!P3 FMUL R18, R18, 16777216 ;  /* 0x4b8000001212b820 */ /* 0x000fe20000400000 */
[----:B------:R-:W-:Y:S01]  /*c2b0*/  F2FP.F16.F32.PACK_AB R9, R10, R13 ;  /* 0x0000000d0a09723e */ /* 0x000fe200000000ff */
[----:B------:R-:W-:Y:S01]  /*c2c0*/  @!P3 FMUL R19, R19, 16777216 ;  /* 0x4b8000001313b820 */ /* 0x000fe20000400000 */
[----:B------:R-:W-:Y:S01]  /*c2d0*/  F2FP.F16.F32.PACK_AB R10, R16, R21 ;  /* 0x00000015100a723e */ /* 0x000fe200000000ff */
[----:B------:R-:W-:Y:S01]  /*c2e0*/  @!P3 FMUL R28, R28, 16777216 ;  /* 0x4b8000001c1cb820 */ /* 0x000fe20000400000 */
[----:B------:R-:W-:Y:S01]  /*c2f0*/  @!P3 FMUL R32, R32, 16777216 ;  /* 0x4b8000002020b820 */ /* 0x000fe20000400000 */
[----:B------:R-:W-:Y:S01]  /*c300*/  @!P3 FMUL R66, R66, 16777216 ;  /* 0x4b8000004242b820 */ /* 0x000fe20000400000 */
[----:B------:R-:W-:Y:S01]  /*c310*/  FMUL R72, R69, R72 ;  /* 0x0000004845487220 */ /* 0x000fe20000400000 */
[----:B--2---:R-:W-:Y:S02]  /*c320*/  IMAD R16, R166, R64, RZ ;  /* 0x00000040a6107224 */ /* 0x004fe400078e02ff */
[----:B------:R-:W-:Y:S01]  /*c330*/  FMUL R76, R71, R11 ;  /* 0x0000000b474c7220 */ /* 0x000fe20000400000 */
[----:B------:R-:W-:-:S02]  /*c340*/  IMAD R64, R3, 0x4, R62 ;  /* 0x0000000403407824 */ /* 0x000fc400078e023e */
[C---:B------:R-:W-:Y:S01]  /*c350*/  FMUL R11, R71.reuse, R18 ;  /* 0x00000012470b7220 */ /* 0x040fe20000400000 */
[C---:B------:R-:W-:Y:S01]  /*c360*/  FMUL R18, R71.reuse, R19 ;  /* 0x0000001347127220 */ /* 0x040fe20000400000 */
[C---:B------:R-:W-:Y:S01]  /*c370*/  FMUL R28, R71.reuse, R28 ;  /* 0x0000001c471c7220 */ /* 0x040fe20000400000 */
[C---:B------:R-:W-:Y:S01]  /*c380*/  FMUL R19, R71.reuse, R32 ;  /* 0x0000002047137220 */ /* 0x040fe20000400000 */
[----:B------:R-:W-:Y:S01]  /*c390*/  FMUL R96, R71, R66 ;  /* 0x0000004247607220 */ /* 0x000fe20000400000 */
[----:B------:R-:W-:Y:S01]  /*c3a0*/  FFMA.FTZ R69, R69, 1.4426950216293334961, R72 ;  /* 0x3fb8aa3b45457823 */ /* 0x000fe20000010048 */
[----:B------:R-:W-:Y:S02]  /*c3b0*/  IMAD R66, R3, 0x4, R64 ;  /* 0x0000000403427824 */ /* 0x000fe400078e0240 */
[----:B------:R-:W-:Y:S01]  /*c3c0*/  @P2 FMUL R14, R14, 0.25 ;  /* 0x3e8000000e0e2820 */ /* 0x000fe20000400000 */
[----:B------:R-:W-:Y:S01]  /*c3d0*/  @P2 FMUL R23, R23, 0.25 ;  /* 0x3e80000017172820 */ /* 0x000fe20000400000 */
[----:B------:R-:W-:Y:S01]  /*c3e0*/  FADD R69, R70, R69 ;  /* 0x0000004546457221 */ /* 0x000fe20000000000 */
[----:B------:R-:W-:Y:S01]  /*c3f0*/  @P2 FMUL R29, R29, 0.25 ;  /* 0x3e8000001d1d2820 */ /* 0x000fe20000400000 */
[----:B------:R-:W-:Y:S01]  /*c400*/  @P2 FMUL R36, R36, 0.25 ;  /* 0x3e80000024242820 */ /* 0x000fe20000400000 */
[----:B------:R-:W-:Y:S01]  /*c410*/  F2FP.F16.F32.PACK_AB R6, R15, R6 ;  /* 0x000000060f06723e */ /* 0x000fe200000000ff */
[----:B------:R-:W-:Y:S01]  /*c420*/  IMAD R70, R3, 0x4, R66 ;  /* 0x0000000403467824 */ /* 0x000fe200078e0242 */
[----:B------:R-:W-:Y:S01]  /*c430*/  F2FP.F16.F32.PACK_AB R7, R19, R28 ;  /* 0x0000001c1307723e */ /* 0x000fe200000000ff */
[----:B------:R-:W-:Y:S01]  /*c440*/  @P2 FMUL R37, R37, 0.25 ;  /* 0x3e80000025252820 */ /* 0x000fe20000400000 */
[----:B------:R-:W-:Y:S01]  /*c450*/  @P2 FMUL R45, R45, 0.25 ;  /* 0x3e8000002d2d2820 */ /* 0x000fe20000400000 */
[----:B------:R-:W-:Y:S01]  /*c460*/  @!P3 FMUL R14, R14, 16777216 ;  /* 0x4b8000000e0eb820 */ /* 0x000fe20000400000 */
[----:B------:R-:W-:Y:S01]  /*c470*/  @!P3 FMUL R23, R23, 16777216 ;  /* 0x4b8000001717b820 */ /* 0x000fe20000400000 */
[----:B------:R-:W-:Y:S01]  /*c480*/  @!P3 FMUL R29, R29, 16777216 ;  /* 0x4b8000001d1db820 */ /* 0x000fe20000400000 */
[----:B------:R-:W-:Y:S01]  /*c490*/  @!P3 FMUL R36, R36, 16777216 ;  /* 0x4b8000002424b820 */ /* 0x000fe20000400000 */
[----:B------:R-:W-:-:S02]  /*c4a0*/  IMAD R72, R3, 0x4, R70 ;  /* 0x0000000403487824 */ /* 0x000fc400078e0246 */
[----:B------:R-:W-:Y:S01]  /*c4b0*/  @!P3 FMUL R37, R37, 16777216 ;  /* 0x4b8000002525b820 */ /* 0x000fe20000400000 */
[----:B---3--:R0:W-:Y:S01]  /*c4c0*/  STS.128 [R68], R4 ;  /* 0x0000000444007388 */ /* 0x0081e20000000c00 */
[----:B------:R-:W-:Y:S01]  /*c4d0*/  @!P3 FMUL R45, R45, 16777216 ;  /* 0x4b8000002d2db820 */ /* 0x000fe20000400000 */
[----:B------:R-:W-:Y:S01]  /*c4e0*/  @P2 FMUL R22, R22, 0.25 ;  /* 0x3e80000016162820 */ /* 0x000fe20000400000 */
[----:B------:R-:W-:Y:S01]  /*c4f0*/  @P2 FMUL R30, R30, 0.25 ;  /* 0x3e8000001e1e2820 */ /* 0x000fe20000400000 */
[----:B------:R-:W-:Y:S01]  /*c500*/  @P2 FMUL R31, R31, 0.25 ;  /* 0x3e8000001f1f2820 */ /* 0x000fe20000400000 */
[----:B------:R-:W-:Y:S01]  /*c510*/  @P2 FMUL R35, R35, 0.25 ;  /* 0x3e80000023232820 */ /* 0x000fe20000400000 */
[C---:B------:R-:W-:Y:S01]  /*c520*/  FMUL R14, R71.reuse, R14 ;  /* 0x0000000e470e7220 */ /* 0x040fe20000400000 */
[C---:B------:R-:W-:Y:S01]  /*c530*/  FMUL R23, R71.reuse, R23 ;  /* 0x0000001747177220 */ /* 0x040fe20000400000 */
[C---:B------:R-:W-:Y:S01]  /*c540*/  FMUL R29, R71.reuse, R29 ;  /* 0x0000001d471d7220 */ /* 0x040fe20000400000 */
[----:B------:R-:W-:Y:S01]  /*c550*/  FMUL R36, R71, R36 ;  /* 0x0000002447247220 */ /* 0x000fe20000400000 */
[----:B------:R-:W-:-:S02]  /*c560*/  IMAD R74, R3, 0x4, R72 ;  /* 0x00000004034a7824 */ /* 0x000fc400078e0248 */
[C---:B------:R-:W-:Y:S01]  /*c570*/  FMUL R37, R71.reuse, R37 ;  /* 0x0000002547257220 */ /* 0x040fe20000400000 */
[----:B------:R-:W-:Y:S01]  /*c580*/  FMUL R45, R71, R45 ;  /* 0x0000002d472d7220 */ /* 0x000fe20000400000 */
[----:B------:R-:W-:Y:S01]  /*c590*/  @!P3 FMUL R22, R22, 16777216 ;  /* 0x4b8000001616b820 */ /* 0x000fe20000400000 */
[----:B------:R-:W-:Y:S01]  /*c5a0*/  @!P3 FMUL R30, R30, 16777216 ;  /* 0x4b8000001e1eb820 */ /* 0x000fe20000400000 */
[----:B------:R-:W-:Y:S01]  /*c5b0*/  @!P3 FMUL R31, R31, 16777216 ;  /* 0x4b8000001f1fb820 */ /* 0x000fe20000400000 */
[----:B0-----:R-:W-:Y:S02]  /*c5c0*/  @P0 IMAD.MOV.U32 R4, RZ, RZ, 0x7f800000 ;  /* 0x7f800000ff040424 */ /* 0x001fe400078e00ff */
[----:B------:R-:W-:Y:S01]  /*c5d0*/  @!P3 FMUL R35, R35, 16777216 ;  /* 0x4b8000002323b820 */ /* 0x000fe20000400000 */
[----:B------:R-:W-:Y:S01]  /*c5e0*/  F2FP.F16.F32.PACK_AB R13, R11, R14 ;  /* 0x0000000e0b0d723e */ /* 0x000fe200000000ff */
[----:B------:R-:W-:Y:S01]  /*c5f0*/  @P2 FMUL R38, R38, 0.25 ;  /* 0x3e80000026262820 */ /* 0x000fe20000400000 */
[----:B------:R-:W-:Y:S01]  /*c600*/  @P0 FFMA.FTZ R69, R79, R4, +INF ;  /* 0x7f8000004f450423 */ /* 0x000fe20000010004 */
[----:B------:R-:W-:Y:S01]  /*c610*/  F2FP.F16.F32.PACK_AB R4, R76, R75 ;  /* 0x0000004b4c04723e */ /* 0x000fe200000000ff */
[----:B------:R-:W-:Y:S01]  /*c620*/  IMAD R76, R3, 0x4, R74 ;  /* 0x00000004034c7824 */ /* 0x000fe200078e024a */
[----:B------:R-:W-:Y:S01]  /*c630*/  F2FP.F16.F32.PACK_AB R6, R20, R23 ;  /* 0x000000171406723e */ /* 0x000fe200000000ff */
[----:B------:R-:W-:Y:S01]  /*c640*/  @P2 FMUL R53, R53, 0.25 ;  /* 0x3e80000035352820 */ /* 0x000fe20000400000 */
[----:B------:R-:W-:Y:S01]  /*c650*/  F2FP.F16.F32.PACK_AB R11, R24, R29 ;  /* 0x0000001d180b723e */ /* 0x000fe200000000ff */
[----:B------:R-:W-:Y:S01]  /*c660*/  FMUL R22, R71, R22 ;  /* 0x0000001647167220 */ /* 0x000fe20000400000 */
[----:B------:R-:W-:Y:S01]  /*c670*/  F2FP.F16.F32.PACK_AB R20, R27, R36 ;  /* 0x000000241b14723e */ /* 0x000fe200000000ff */
[----:B------:R-:W0:Y:S01]  /*c680*/  LDC.64 R28, c[0x0][0x398] ;  /* 0x0000e600ff1c7b82 */ /* 0x000e220000000a00 */
[----:B------:R-:W-:Y:S01]  /*c690*/  F2FP.F16.F32.PACK_AB R36, R40, R37 ;  /* 0x000000252824723e */ /* 0x000fe200000000ff */
[C---:B------:R-:W-:Y:S01]  /*c6a0*/  FMUL R30, R71.reuse, R30 ;  /* 0x0000001e471e7220 */ /* 0x040fe20000400000 */
[C---:B------:R-:W-:Y:S01]  /*c6b0*/  FMUL R31, R71.reuse, R31 ;  /* 0x0000001f471f7220 */ /* 0x040fe20000400000 */
[----:B------:R-:W-:Y:S01]  /*c6c0*/  FMUL R32, R71, R35 ;  /* 0x0000002347207220 */ /* 0x000fe20000400000 */
[----:B------:R-:W-:Y:S01]  /*c6d0*/  F2FP.F16.F32.PACK_AB R37, R78, R45 ;  /* 0x0000002d4e25723e */ /* 0x000fe200000000ff */
[----:B------:R-:W-:-:S02]  /*c6e0*/  IMAD R78, R3, 0x4, R76 ;  /* 0x00000004034e7824 */ /* 0x000fc400078e024c */
[----:B------:R-:W-:Y:S01]  /*c6f0*/  @P2 FMUL R39, R39, 0.25 ;  /* 0x3e80000027272820 */ /* 0x000fe20000400000 */
[----:B------:R-:W-:Y:S01]  /*c700*/  @!P3 FMUL R38, R38, 16777216 ;  /* 0x4b8000002626b820 */ /* 0x000fe20000400000 */
[----:B------:R-:W-:Y:S01]  /*c710*/  @!P3 FMUL R53, R53, 16777216 ;  /* 0x4b8000003535b820 */ /* 0x000fe20000400000 */
[----:B------:R-:W-:Y:S01]  /*c720*/  F2FP.F16.F32.PACK_AB R41, R80, R41 ;  /* 0x000000295029723e */ /* 0x000fe200000000ff */
[----:B------:R-:W-:Y:S01]  /*c730*/  IMAD R80, R3, 0x4, R78 ;  /* 0x0000000403507824 */ /* 0x000fe200078e024e */
[----:B------:R-:W-:Y:S01]  /*c740*/  F2FP.F16.F32.PACK_AB R8, R8, R73 ;  /* 0x000000490808723e */ /* 0x000fe200000000ff */
[----:B------:R-:W-:Y:S01]  /*c750*/  @P2 FMUL R44, R44, 0.25 ;  /* 0x3e8000002c2c2820 */ /* 0x000fe20000400000 */
[----:B------:R-:W-:Y:S01]  /*c760*/  F2FP.F16.F32.PACK_AB R14, R17, R22 ;  /* 0x00000016110e723e */ /* 0x000fe200000000ff */
[----:B------:R-:W-:Y:S01]  /*c770*/  @!P3 FMUL R39, R39, 16777216 ;  /* 0x4b8000002727b820 */ /* 0x000fe20000400000 */
[----:B------:R-:W-:Y:S01]  /*c780*/  F2FP.F16.F32.PACK_AB R15, R25, R30 ;  /* 0x0000001e190f723e */ /* 0x000fe200000000ff */
[----:B------:R-:W-:Y:S01]  /*c790*/  FMUL R38, R71, R38 ;  /* 0x0000002647267220 */ /* 0x000fe20000400000 */
[----:B------:R-:W-:Y:S01]  /*c7a0*/  F2FP.F16.F32.PACK_AB R5, R18, R77 ;  /* 0x0000004d1205723e */ /* 0x000fe200000000ff */
[----:B------:R-:W-:Y:S01]  /*c7b0*/  @P2 FMUL R55, R55, 0.25 ;  /* 0x3e80000037372820 */ /* 0x000fe20000400000 */
[----:B------:R-:W-:Y:S01]  /*c7c0*/  F2FP.F16.F32.PACK_AB R7, R32, R31 ;  /* 0x0000001f2007723e */ /* 0x000fe200000000ff */
[----:B------:R-:W-:Y:S01]  /*c7d0*/  @P2 FMUL R59, R59, 0.25 ;  /* 0x3e8000003b3b2820 */ /* 0x000fe20000400000 */
[----:B------:R-:W-:Y:S01]  /*c7e0*/  FMUL R53, R71, R53 ;  /* 0x0000003547357220 */ /* 0x000fe20000400000 */
[----:B------:R-:W-:Y:S01]  /*c7f0*/  F2FP.F16.F32.PACK_AB R22, R84, R43 ;  /* 0x0000002b5416723e */ /* 0x000fe200000000ff */
[----:B------:R-:W-:-:S02]  /*c800*/  IMAD R84, R3, 0x4, R80 ;  /* 0x0000000403547824 */ /* 0x000fc400078e0250 */
[----:B------:R-:W-:Y:S01]  /*c810*/  @!P3 FMUL R44, R44, 16777216 ;  /* 0x4b8000002c2cb820 */ /* 0x000fe20000400000 */
[----:B------:R-:W-:Y:S01]  /*c820*/  FMUL R39, R71, R39 ;  /* 0x0000002747277220 */ /* 0x000fe20000400000 */
[----:B------:R1:W-:Y:S01]  /*c830*/  STS.128 [R68+0x400], R8 ;  /* 0x0004000844007388 */ /* 0x0003e20000000c00 */
[----:B------:R-:W-:Y:S01]  /*c840*/  @!P3 FMUL R55, R55, 16777216 ;  /* 0x4b8000003737b820 */ /* 0x000fe20000400000 */
[----:B------:R-:W-:Y:S01]  /*c850*/  @!P3 FMUL R59, R59, 16777216 ;  /* 0x4b8000003b3bb820 */ /* 0x000fe20000400000 */
[----:B------:R-:W-:Y:S01]  /*c860*/  F2FP.F16.F32.PACK_AB R40, R33, R38 ;  /* 0x000000262128723e */ /* 0x000fe200000000ff */
[----:B------:R-:W-:Y:S01]  /*c870*/  STS.128 [R68+0x800], R12 ;  /* 0x0008000c44007388 */ /* 0x000fe20000000c00 */
[----:B------:R-:W-:Y:S01]  /*c880*/  F2FP.F16.F32.PACK_AB R38, R86, R53 ;  /* 0x000000355626723e */ /* 0x000fe200000000ff */
[----:B------:R-:W-:Y:S02]  /*c890*/  IMAD R86, R3, 0x4, R84 ;  /* 0x0000000403567824 */ /* 0x000fe400078e0254 */
[----:B------:R-:W-:Y:S01]  /*c8a0*/  FMUL R35, R71, R44 ;  /* 0x0000002c47237220 */ /* 0x000fe20000400000 */
[----:B------:R-:W-:Y:S01]  /*c8b0*/  STS.128 [R68+0xc00], R4 ;  /* 0x000c000444007388 */ /* 0x000fe20000000c00 */
[----:B------:R-:W-:-:S02]  /*c8c0*/  IMAD R17, R165, R65, RZ ;  /* 0x00000041a5117224 */ /* 0x000fc400078e02ff */
[----:B------:R-:W-:Y:S01]  /*c8d0*/  @P2 FMUL R61, R61, 0.25 ;  /* 0x3e8000003d3d2820 */ /* 0x000fe20000400000 */
[C---:B------:R-:W-:Y:S01]  /*c8e0*/  FMUL R55, R71.reuse, R55 ;  /* 0x0000003747377220 */ /* 0x040fe20000400000 */
[----:B------:R-:W-:Y:S01]  /*c8f0*/  FMUL R90, R71, R59 ;  /* 0x0000003b475a7220 */ /* 0x000fe20000400000 */
[----:B------:R-:W-:Y:S01]  /*c900*/  F2FP.F16.F32.PACK_AB R44, R42, R39 ;  /* 0x000000272a2c723e */ /* 0x000fe200000000ff */
[----:B------:R-:W-:Y:S01]  /*c910*/  @P2 FMUL R47, R47, 0.25 ;  /* 0x3e8000002f2f2820 */ /* 0x000fe20000400000 */
[----:B------:R-:W-:Y:S01]  /*c920*/  F2FP.F16.F32.PACK_AB R42, R88, R49 ;  /* 0x00000031582a723e */ /* 0x000fe200000000ff */
[----:B------:R-:W-:Y:S02]  /*c930*/  IMAD R88, R3, 0x4, R86 ;  /* 0x0000000403587824 */ /* 0x000fe400078e0256 */
[----:B------:R-:W-:Y:S01]  /*c940*/  @!P3 FMUL R61, R61, 16777216 ;  /* 0x4b8000003d3db820 */ /* 0x000fe20000400000 */
[----:B-1----:R-:W-:Y:S01]  /*c950*/  IMAD.SHL.U32 R9, R16, 0x2, RZ ;  /* 0x0000000210097824 */ /* 0x002fe200078e00ff */
[----:B------:R-:W-:Y:S01]  /*c960*/  F2FP.F16.F32.PACK_AB R21, R46, R35 ;  /* 0x000000232e15723e */ /* 0x000fe200000000ff */
[----:B------:R-:W-:-:S02]  /*c970*/  IMAD.SHL.U32 R24, R17, 0x2, RZ ;  /* 0x0000000211187824 */ /* 0x000fc400078e00ff */
[----:B------:R-:W-:Y:S01]  /*c980*/  @!P3 FMUL R47, R47, 16777216 ;  /* 0x4b8000002f2fb820 */ /* 0x000fe20000400000 */
[----:B------:R-:W-:Y:S01]  /*c990*/  F2FP.F16.F32.PACK_AB R46, R90, R55 ;  /* 0x000000375a2e723e */ /* 0x000fe200000000ff */
[----:B------:R-:W-:Y:S01]  /*c9a0*/  IMAD R90, R3, 0x4, R88 ;  /* 0x00000004035a7824 */ /* 0x000fe200078e0258 */
[----:B------:R-:W-:Y:S01]  /*c9b0*/  FSEL R69, R69, -INF , P1 ;  /* 0xff80000045457808 */ /* 0x000fe20000800000 */
[----:B------:R-:W-:-:S04]  /*c9c0*/  IMAD.HI R16, R16, 0x2, RZ ;  /* 0x0000000210107827 */ /* 0x000fc800078e02ff */
[C---:B------:R-:W-:Y:S01]  /*c9d0*/  FMUL R61, R71.reuse, R61 ;  /* 0x0000003d473d7220 */ /* 0x040fe20000400000 */
[----:B0-----:R-:W-:Y:S01]  /*c9e0*/  IADD3 R24, P0, P1, R24, R28, R9 ;  /* 0x0000001c18187210 */ /* 0x001fe2000791e009 */
[----:B------:R-:W-:Y:S01]  /*c9f0*/  FMUL R47, R71, R47 ;  /* 0x0000002f472f7220 */ /* 0x000fe20000400000 */
[----:B------:R-:W-:Y:S01]  /*ca00*/  IMAD.HI R25, R17, 0x2, RZ ;  /* 0x0000000211197827 */ /* 0x000fe200078e02ff */
[----:B------:R-:W-:Y:S01]  /*ca10*/  F2FP.F16.F32.PACK_AB R23, R92, R51 ;  /* 0x000000335c17723e */ /* 0x000fe200000000ff */
[----:B------:R-:W-:Y:S02]  /*ca20*/  BAR.SYNC.DEFER_BLOCKING 0x0 ;  /* 0x0000000000007b1d */ /* 0x000fe40000010000 */
[----:B------:R-:W-:Y:S01]  /*ca30*/  @P2 FMUL R63, R63, 0.25 ;  /* 0x3e8000003f3f2820 */ /* 0x000fe20000400000 */
[----:B------:R-:W-:Y:S02]  /*ca40*/  IMAD R92, R3, 0x4, R90 ;  /* 0x00000004035c7824 */ /* 0x000fe400078e025a */
[----:B------:R-:W-:Y:S01]  /*ca50*/  @P2 FMUL R67, R67, 0.25 ;  /* 0x3e80000043432820 */ /* 0x000fe20000400000 */
[----:B------:R-:W-:Y:S01]  /*ca60*/  IADD3.X R25, PT, PT, R25, R29, R16, P0, P1 ;  /* 0x0000001d19197210 */ /* 0x000fe200007e2410 */
[----:B------:R-:W-:Y:S01]  /*ca70*/  @!P3 FMUL R63, R63, 16777216 ;  /* 0x4b8000003f3fb820 */ /* 0x000fe20000400000 */
[----:B------:R-:W-:Y:S01]  /*ca80*/  F2FP.F16.F32.PACK_AB R39, R94, R61 ;  /* 0x0000003d5e27723e */ /* 0x000fe200000000ff */
[----:B------:R-:W-:Y:S01]  /*ca90*/  IMAD R94, R3, 0x4, R92 ;  /* 0x00000004035e7824 */ /* 0x000fe200078e025c */
[-C--:B------:R-:W-:Y:S01]  /*caa0*/  LEA R30, P0, R26, R24.reuse, 0x1 ;  /* 0x000000181a1e7211 */ /* 0x080fe200078008ff */
[----:B------:R-:W-:Y:S01]  /*cab0*/  @!P3 FMUL R67, R67, 16777216 ;  /* 0x4b8000004343b820 */ /* 0x000fe20000400000 */
[----:B------:R-:W-:Y:S01]  /*cac0*/  F2FP.F16.F32.PACK_AB R45, R82, R47 ;  /* 0x0000002f522d723e */ /* 0x000fe200000000ff */
[----:B------:R-:W-:Y:S01]  /*cad0*/  FMUL R63, R71, R63 ;  /* 0x0000003f473f7220 */ /* 0x000fe20000400000 */
[----:B------:R-:W-:Y:S01]  /*cae0*/  LEA R82, R159, UR4, 0x4 ;  /* 0x000000049f527c11 */ /* 0x000fe2000f8e20ff */
[----:B------:R-:W-:Y:S01]  /*caf0*/  FMUL R98, R71, R67 ;  /* 0x0000004347627220 */ /* 0x000fe20000400000 */
[----:B------:R-:W-:Y:S01]  /*cb00*/  LEA.HI.X.SX32 R31, R26, R25, 0x1, P0 ;  /* 0x000000191a1f7211 */ /* 0x000fe200000f0eff */
[----:B------:R-:W-:Y:S01]  /*cb10*/  IMAD R26, R3, 0x4, R94 ;  /* 0x00000004031a7824 */ /* 0x000fe200078e025e */
[----:B------:R-:W-:Y:S01]  /*cb20*/  F2FP.F16.F32.PACK_AB R43, R96, R57 ;  /* 0x00000039602b723e */ /* 0x000fe200000000ff */
[----:B------:R-:W-:Y:S01]  /*cb30*/  FFMA R83, R69, 0.69314718246459960938, R116 ;  /* 0x3f31721845537823 */ /* 0x000fe20000000074 */
[----:B------:R-:W-:Y:S01]  /*cb40*/  F2FP.F16.F32.PACK_AB R47, R98, R63 ;  /* 0x0000003f622f723e */ /* 0x000fe200000000ff */
[----:B------:R-:W-:Y:S01]  /*cb50*/  IMAD R96, R3, 0x4, R26 ;  /* 0x0000000403607824 */ /* 0x000fe200078e021a */
[----:B------:R-:W-:-:S02]  /*cb60*/  LEA R32, P1, R34, R24, 0x1 ;  /* 0x0000001822207211 */ /* 0x000fc400078208ff */
[-C--:B------:R-:W-:Y:S01]  /*cb70*/  LEA R28, P2, R48, R24.reuse, 0x1 ;  /* 0x00000018301c7211 */ /* 0x080fe200078408ff */
[C---:B------:R-:W-:Y:S01]  /*cb80*/  IMAD R98, R3.reuse, 0x4, R96 ;  /* 0x0000000403627824 */ /* 0x040fe200078e0260 */
[----:B------:R-:W0:Y:S01]  /*cb90*/  LDS.128 R16, [R82] ;  /* 0x0000000052107984 */ /* 0x000e220000000c00 */
[-C--:B------:R-:W-:Y:S02]  /*cba0*/  LEA.HI.X.SX32 R33, R34, R25.reuse, 0x1, P1 ;  /* 0x0000001922217211 */ /* 0x080fe400008f0eff */
[C---:B------:R-:W-:Y:S01]  /*cbb0*/  IMAD R100, R3.reuse, 0x4, R98 ;  /* 0x0000000403647824 */ /* 0x040fe200078e0262 */
[----:B------:R-:W-:Y:S01]  /*cbc0*/  LDS.128 R12, [R82+0x1000] ;  /* 0x00100000520c7984 */ /* 0x000fe20000000c00 */
[C---:B------:R-:W-:Y:S02]  /*cbd0*/  LEA R34, P0, R50.reuse, R24, 0x1 ;  /* 0x0000001832227211 */ /* 0x040fe400078008ff */
[----:B------:R-:W-:Y:S01]  /*cbe0*/  IMAD R102, R3, 0x4, R100 ;  /* 0x0000000403667824 */ /* 0x000fe200078e0264 */
[----:B------:R-:W-:Y:S01]  /*cbf0*/  LDS.128 R8, [R82+0x2000] ;  /* 0x0020000052087984 */ /* 0x000fe20000000c00 */
[----:B------:R-:W-:-:S02]  /*cc00*/  LEA.HI.X.SX32 R35, R50, R25, 0x1, P0 ;  /* 0x0000001932237211 */ /* 0x000fc400000f0eff */
[C---:B------:R-:W-:Y:S01]  /*cc10*/  IMAD R104, R3.reuse, 0x4, R102 ;  /* 0x0000000403687824 */ /* 0x040fe200078e0266 */
[----:B------:R-:W-:Y:S01]  /*cc20*/  LDS.128 R4, [R82+0x3000] ;  /* 0x0030000052047984 */ /* 0x000fe20000000c00 */
[----:B------:R-:W-:Y:S02]  /*cc30*/  LEA.HI.X.SX32 R29, R48, R25, 0x1, P2 ;  /* 0x00000019301d7211 */ /* 0x000fe400010f0eff */
[----:B------:R-:W-:Y:S01]  /*cc40*/  IMAD R106, R3, 0x4, R104 ;  /* 0x00000004036a7824 */ /* 0x000fe200078e0268 */
[----:B------:R-:W-:Y:S01]  /*cc50*/  BAR.SYNC.DEFER_BLOCKING 0x0 ;  /* 0x0000000000007b1d */ /* 0x000fe20000010000 */
[----:B------:R-:W-:Y:S02]  /*cc60*/  ISETP.GE.U32.AND P4, PT, R163, 0x20, PT ;  /* 0x00000020a300780c */ /* 0x000fe40003f86070 */
[----:B------:R-:W-:-:S04]  /*cc70*/  IMAD R108, R3, 0x4, R106 ;  /* 0x00000004036c7824 */ /* 0x000fc800078e026a */
[----:B------:R-:W-:-:S04]  /*cc80*/  IMAD R110, R3, 0x4, R108 ;  /* 0x00000004036e7824 */ /* 0x000fc800078e026c */
[----:B------:R-:W-:-:S04]  /*cc90*/  IMAD R112, R3, 0x4, R110 ;  /* 0x0000000403707824 */ /* 0x000fc800078e026e */
[----:B------:R-:W-:-:S04]  /*cca0*/  IMAD R114, R3, 0x4, R112 ;  /* 0x0000000403727824 */ /* 0x000fc800078e0270 */
[----:B------:R-:W-:-:S04]  /*ccb0*/  IMAD R116, R3, 0x4, R114 ;  /* 0x0000000403747824 */ /* 0x000fc800078e0272 */
[C---:B------:R-:W-:Y:S01]  /*ccc0*/  IMAD R118, R3.reuse, 0x4, R116 ;  /* 0x0000000403767824 */ /* 0x040fe200078e0274 */
[----:B------:R1:W-:Y:S01]  /*ccd0*/  STS.128 [R68+0xc00], R44 ;  /* 0x000c002c44007388 */ /* 0x0003e20000000c00 */
[----:B0-----:R-:W-:Y:S02]  /*cce0*/  PRMT R161, R16, 0x7632, R161 ;  /* 0x0000763210a17816 */ /* 0x001fe400000000a1 */
[C---:B------:R-:W-:Y:S01]  /*ccf0*/  IMAD R120, R3.reuse, 0x4, R118 ;  /* 0x0000000403787824 */ /* 0x040fe200078e0276 */
[----:B------:R0:W-:Y:S03]  /*cd00*/  STS.128 [R68+0x400], R36 ;  /* 0x0004002444007388 */ /* 0x0001e60000000c00 */
[C---:B------:R-:W-:Y:S01]  /*cd10*/  IMAD R122, R3.reuse, 0x4, R120 ;  /* 0x00000004037a7824 */ /* 0x040fe200078e0278 */
[----:B------:R2:W-:Y:S03]  /*cd20*/  STS.128 [R68+0x800], R40 ;  /* 0x0008002844007388 */ /* 0x0005e60000000c00 */
[C---:B------:R-:W-:Y:S01]  /*cd30*/  IMAD R124, R3.reuse, 0x4, R122 ;  /* 0x00000004037c7824 */ /* 0x040fe200078e027a */
[----:B------:R3:W-:Y:S03]  /*cd40*/  STS.128 [R68], R20 ;  /* 0x0000001444007388 */ /* 0x0007e60000000c00 */
[----:B------:R-:W-:Y:S01]  /*cd50*/  IMAD R126, R3, 0x4, R124 ;  /* 0x00000004037e7824 */ /* 0x000fe200078e027c */
[----:B------:R-:W-:Y:S01]  /*cd60*/  BAR.SYNC.DEFER_BLOCKING 0x0 ;  /* 0x0000000000007b1d */ /* 0x000fe20000010000 */
[----:B-1----:R-:W-:-:S02]  /*cd70*/  LEA R44, P0, R56, R24, 0x1 ;  /* 0x00000018382c7211 */ /* 0x002fc400078008ff */
[-C--:B0-----:R-:W-:Y:S02]  /*cd80*/  LEA R38, P2, R54, R24.reuse, 0x1 ;  /* 0x0000001836267211 */ /* 0x081fe400078408ff */
[-C--:B------:R-:W-:Y:S02]  /*cd90*/  LEA.HI.X.SX32 R45, R56, R25.reuse, 0x1, P0 ;  /* 0x00000019382d7211 */ /* 0x080fe400000f0eff */
[-C--:B------:R-:W-:Y:S02]  /*cda0*/  LEA R46, P0, R62, R24.reuse, 0x1 ;  /* 0x000000183e2e7211 */ /* 0x080fe400078008ff */
[-C--:B------:R-:W-:Y:S02]  /*cdb0*/  LEA.HI.X.SX32 R39, R54, R25.reuse, 0x1, P2 ;  /* 0x0000001936277211 */ /* 0x080fe400010f0eff */
[----:B------:R-:W-:Y:S02]  /*cdc0*/  LEA.HI.X.SX32 R47, R62, R25, 0x1, P0 ;  /* 0x000000193e2f7211 */ /* 0x000fe400000f0eff */
[----:B------:R-:W-:-:S02]  /*cdd0*/  LEA R36, P1, R52, R24, 0x1 ;  /* 0x0000001834247211 */ /* 0x000fc400078208ff */
[-C--:B------:R-:W-:Y:S02]  /*cde0*/  LEA R54, P0, R70, R24.reuse, 0x1 ;  /* 0x0000001846367211 */ /* 0x080fe400078008ff */
[-C--:B------:R-:W-:Y:S02]  /*cdf0*/  LEA.HI.X.SX32 R37, R52, R25.reuse, 0x1, P1 ;  /* 0x0000001934257211 */ /* 0x080fe400008f0eff */
[-C--:B------:R-:W-:Y:S02]  /*ce00*/  LEA.HI.X.SX32 R55, R70, R25.reuse, 0x1, P0 ;  /* 0x0000001946377211 */ /* 0x080fe400000f0eff */
[-C--:B--2---:R-:W-:Y:S02]  /*ce10*/  LEA R40, P1, R58, R24.reuse, 0x1 ;  /* 0x000000183a287211 */ /* 0x084fe400078208ff */
[----:B------:R-:W-:Y:S01]  /*ce20*/  LEA R56, P0, R74, R24, 0x1 ;  /* 0x000000184a387211 */ /* 0x000fe200078008ff */
[----:B------:R-:W0:Y:S01]  /*ce30*/  LDS.128 R20, [R82] ;  /* 0x0000000052147984 */ /* 0x000e220000000c00 */
[----:B------:R-:W-:-:S02]  /*ce40*/  LEA.HI.X.SX32 R41, R58, R25, 0x1, P1 ;  /* 0x000000193a297211 */ /* 0x000fc400008f0eff */
[-C--:B------:R-:W-:Y:S01]  /*ce50*/  LEA.HI.X.SX32 R57, R74, R25.reuse, 0x1, P0 ;  /* 0x000000194a397211 */ /* 0x080fe200000f0eff */
[----:B------:R-:W-:Y:S01]  /*ce60*/  STG.E.U16 desc[UR8][R30.64], R16 ;  /* 0x000000101e007986 */ /* 0x000fe2000c101508 */
[-C--:B------:R-:W-:Y:S02]  /*ce70*/  LEA R50, P1, R64, R24.reuse, 0x1 ;  /* 0x0000001840327211 */ /* 0x080fe400078208ff */
[-C--:B------:R-:W-:Y:S01]  /*ce80*/  LEA R58, P0, R76, R24.reuse, 0x1 ;  /* 0x000000184c3a7211 */ /* 0x080fe200078008ff */
[----:B------:R-:W-:Y:S01]  /*ce90*/  STG.E.U16 desc[UR8][R32.64], R161 ;  /* 0x000000a120007986 */ /* 0x000fe2000c101508 */
[-C--:B------:R-:W-:Y:S02]  /*cea0*/  LEA.HI.X.SX32 R51, R64, R25.reuse, 0x1, P1 ;  /* 0x0000001940337211 */ /* 0x080fe400008f0eff */
[----:B------:R-:W-:Y:S01]  /*ceb0*/  LEA.HI.X.SX32 R59, R76, R25, 0x1, P0 ;  /* 0x000000194c3b7211 */ /* 0x000fe200000f0eff */
[----:B------:R1:W-:Y:S01]  /*cec0*/  STG.E.U16 desc[UR8][R28.64], R17 ;  /* 0x000000111c007986 */ /* 0x0003e2000c101508 */
[----:B------:R-:W-:-:S02]  /*ced0*/  LEA R42, P2, R60, R24, 0x1 ;  /* 0x000000183c2a7211 */ /* 0x000fc400078408ff */
[-C--:B------:R-:W-:Y:S02]  /*cee0*/  LEA R52, P1, R72, R24.reuse, 0x1 ;  /* 0x0000001848347211 */ /* 0x080fe400078208ff */
[-C--:B---3--:R-:W-:Y:S02]  /*cef0*/  LEA R68, P0, R84, R24.reuse, 0x1 ;  /* 0x0000001854447211 */ /* 0x088fe400078008ff */
[-C--:B------:R-:W-:Y:S02]  /*cf00*/  LEA.HI.X.SX32 R43, R60, R25.reuse, 0x1, P2 ;  /* 0x000000193c2b7211 */ /* 0x080fe400010f0eff */
[-C--:B------:R-:W-:Y:S02]  /*cf10*/  LEA.HI.X.SX32 R53, R72, R25.reuse, 0x1, P1 ;  /* 0x0000001948357211 */ /* 0x080fe400008f0eff */
[----:B------:R-:W-:Y:S02]  /*cf20*/  LEA.HI.X.SX32 R69, R84, R25, 0x1, P0 ;  /* 0x0000001954457211 */ /* 0x000fe400000f0eff */
[----:B------:R-:W-:-:S02]  /*cf30*/  LEA R48, P2, R66, R24, 0x1 ;  /* 0x0000001842307211 */ /* 0x000fc400078408ff */
[-C--:B------:R-:W-:Y:S02]  /*cf40*/  LEA R62, P1, R78, R24.reuse, 0x1 ;  /* 0x000000184e3e7211 */ /* 0x080fe400078208ff */
[-C--:B------:R-:W-:Y:S02]  /*cf50*/  LEA R74, P0, R90, R24.reuse, 0x1 ;  /* 0x000000185a4a7211 */ /* 0x080fe400078008ff */
[-C--:B------:R-:W-:Y:S02]  /*cf60*/  LEA.HI.X.SX32 R49, R66, R25.reuse, 0x1, P2 ;  /* 0x0000001942317211 */ /* 0x080fe400010f0eff */
[-C--:B------:R-:W-:Y:S02]  /*cf70*/  LEA.HI.X.SX32 R63, R78, R25.reuse, 0x1, P1 ;  /* 0x000000194e3f7211 */ /* 0x080fe400008f0eff */
[----:B------:R-:W-:Y:S02]  /*cf80*/  LEA.HI.X.SX32 R75, R90, R25, 0x1, P0 ;  /* 0x000000195a4b7211 */ /* 0x000fe400000f0eff */
[----:B------:R-:W-:-:S02]  /*cf90*/  LEA R60, P2, R80, R24, 0x1 ;  /* 0x00000018503c7211 */ /* 0x000fc400078408ff */
[-C--:B------:R-:W-:Y:S02]  /*cfa0*/  LEA R78, P0, R26, R24.reuse, 0x1 ;  /* 0x000000181a4e7211 */ /* 0x080fe400078008ff */
[-C--:B------:R-:W-:Y:S02]  /*cfb0*/  LEA.HI.X.SX32 R61, R80, R25.reuse, 0x1, P2 ;  /* 0x00000019503d7211 */ /* 0x080fe400010f0eff */
[-C--:B------:R-:W-:Y:S01]  /*cfc0*/  LEA.HI.X.SX32 R79, R26, R25.reuse, 0x1, P0 ;  /* 0x000000191a4f7211 */ /* 0x080fe200000f0eff */
[C---:B------:R-:W-:Y:S01]  /*cfd0*/  IMAD R26, R3.reuse, 0x4, R126 ;  /* 0x00000004031a7824 */ /* 0x040fe200078e027e */
[-C--:B------:R-:W-:Y:S02]  /*cfe0*/  LEA R66, P2, R88, R24.reuse, 0x1 ;  /* 0x0000001858427211 */ /* 0x080fe400078408ff */
[----:B------:R-:W-:Y:S01]  /*cff0*/  LEA R64, P1, R86, R24, 0x1 ;  /* 0x0000001856407211 */ /* 0x000fe200078208ff */
[----:B------:R-:W-:Y:S01]  /*d000*/  IMAD R128, R3, 0x4, R26 ;  /* 0x0000000403807824 */ /* 0x000fe200078e021a */
[----:B------:R-:W-:-:S02]  /*d010*/  LEA.HI.X.SX32 R67, R88, R25, 0x1, P2 ;  /* 0x0000001958437211 */ /* 0x000fc400010f0eff */
[-C--:B------:R-:W-:Y:S01]  /*d020*/  LEA R70, P2, R94, R24.reuse, 0x1 ;  /* 0x000000185e467211 */ /* 0x080fe200078408ff */
[C---:B------:R-:W-:Y:S01]  /*d030*/  IMAD R130, R3.reuse, 0x4, R128 ;  /* 0x0000000403827824 */ /* 0x040fe200078e0280 */
        /* <DEDUP_REMOVED lines=16> */
[-C--:B------:R-:W-:Y:S01]  /*d140*/  LEA.HI.X.SX32 R93, R110, R25.reuse, 0x1, P2 ;  /* 0x000000196e5d7211 */ /* 0x080fe200010f0eff */
[C---:B------:R-:W-:Y:S01]  /*d150*/  IMAD R142, R3.reuse, 0x4, R140 ;  /* 0x00000004038e7824 */ /* 0x040fe200078e028c */
[-C--:B------:R-:W-:Y:S02]  /*d160*/  LEA R86, P1, R102, R24.reuse, 0x1 ;  /* 0x0000001866567211 */ /* 0x080fe400078208ff */
[-C--:B------:R-:W-:Y:S01]  /*d170*/  LEA R96, P2, R116, R24.reuse, 0x1 ;  /* 0x0000001874607211 */ /* 0x080fe200078408ff */
[----:B------:R-:W-:Y:S01]  /*d180*/  IMAD R144, R3, 0x4, R142 ;  /* 0x0000000403907824 */ /* 0x000fe200078e028e */
[----:B------:R-:W-:Y:S02]  /*d190*/  LEA R84, P0, R100, R24, 0x1 ;  /* 0x0000001864547211 */ /* 0x000fe400078008ff */
[-C--:B------:R-:W-:Y:S02]  /*d1a0*/  LEA.HI.X.SX32 R87, R102, R25.reuse, 0x1, P1 ;  /* 0x0000001966577211 */ /* 0x080fe400008f0eff */
[----:B------:R-:W-:-:S02]  /*d1b0*/  LEA.HI.X.SX32 R97, R116, R25, 0x1, P2 ;  /* 0x0000001974617211 */ /* 0x000fc400010f0eff */
[-C--:B------:R-:W-:Y:S02]  /*d1c0*/  LEA R90, P1, R108, R24.reuse, 0x1 ;  /* 0x000000186c5a7211 */ /* 0x080fe400078208ff */
[-C--:B------:R-:W-:Y:S02]  /*d1d0*/  LEA R102, P2, R122, R24.reuse, 0x1 ;  /* 0x000000187a667211 */ /* 0x080fe400078408ff */
[-C--:B------:R-:W-:Y:S02]  /*d1e0*/  LEA.HI.X.SX32 R85, R100, R25.reuse, 0x1, P0 ;  /* 0x0000001964557211 */ /* 0x080fe400000f0eff */
[----:B------:R-:W-:Y:S02]  /*d1f0*/  LEA R94, P0, R106, R24, 0x1 ;  /* 0x000000186a5e7211 */ /* 0x000fe400078008ff */
[-C--:B------:R-:W-:Y:S02]  /*d200*/  LEA.HI.X.SX32 R91, R108, R25.reuse, 0x1, P1 ;  /* 0x000000196c5b7211 */ /* 0x080fe400008f0eff */
[----:B------:R-:W-:-:S02]  /*d210*/  LEA.HI.X.SX32 R103, R122, R25, 0x1, P2 ;  /* 0x000000197a677211 */ /* 0x000fc400010f0eff */
[-C--:B------:R-:W-:Y:S02]  /*d220*/  LEA R108, P2, R26, R24.reuse, 0x1 ;  /* 0x000000181a6c7211 */ /* 0x080fe400078408ff */
[-C--:B------:R-:W-:Y:S02]  /*d230*/  LEA.HI.X.SX32 R95, R106, R25.reuse, 0x1, P0 ;  /* 0x000000196a5f7211 */ /* 0x080fe400000f0eff */
[-C--:B------:R-:W-:Y:S02]  /*d240*/  LEA R100, P0, R112, R24.reuse, 0x1 ;  /* 0x0000001870647211 */ /* 0x080fe400078008ff */
[-C--:B------:R-:W-:Y:S01]  /*d250*/  LEA.HI.X.SX32 R109, R26, R25.reuse, 0x1, P2 ;  /* 0x000000191a6d7211 */ /* 0x080fe200010f0eff */
[C---:B------:R-:W-:Y:S01]  /*d260*/  IMAD R26, R3.reuse, 0x4, R144 ;  /* 0x00000004031a7824 */ /* 0x040fe200078e0290 */
[----:B------:R-:W-:Y:S02]  /*d270*/  LEA.HI.X.SX32 R101, R112, R25, 0x1, P0 ;  /* 0x0000001970657211 */ /* 0x000fe400000f0eff */
[-C--:B------:R-:W-:Y:S01]  /*d280*/  LEA R98, P1, R114, R24.reuse, 0x1 ;  /* 0x0000001872627211 */ /* 0x080fe200078208ff */
[----:B------:R-:W-:Y:S01]  /*d290*/  IMAD R146, R3, 0x4, R26 ;  /* 0x0000000403927824 */ /* 0x000fe200078e021a */
[----:B------:R-:W-:-:S02]  /*d2a0*/  LEA R106, P0, R118, R24, 0x1 ;  /* 0x00000018766a7211 */ /* 0x000fc400078008ff */
[-C--:B------:R-:W-:Y:S01]  /*d2b0*/  LEA.HI.X.SX32 R99, R114, R25.reuse, 0x1, P1 ;  /* 0x0000001972637211 */ /* 0x080fe200008f0eff */
[C---:B------:R-:W-:Y:S01]  /*d2c0*/  IMAD R148, R3.reuse, 0x4, R146 ;  /* 0x0000000403947824 */ /* 0x040fe200078e0292 */
[-C--:B------:R-:W-:Y:S02]  /*d2d0*/  LEA.HI.X.SX32 R107, R118, R25.reuse, 0x1, P0 ;  /* 0x00000019766b7211 */ /* 0x080fe400000f0eff */
[-C--:B------:R-:W-:Y:S01]  /*d2e0*/  LEA R104, P1, R120, R24.reuse, 0x1 ;  /* 0x0000001878687211 */ /* 0x080fe200078208ff */
[C---:B------:R-:W-:Y:S01]  /*d2f0*/  IMAD R150, R3.reuse, 0x4, R148 ;  /* 0x0000000403967824 */ /* 0x040fe200078e0294 */
[----:B------:R-:W-:Y:S02]  /*d300*/  LEA R112, P0, R124, R24, 0x1 ;  /* 0x000000187c707211 */ /* 0x000fe400078008ff */
[-C--:B------:R-:W-:Y:S01]  /*d310*/  LEA.HI.X.SX32 R105, R120, R25.reuse, 0x1, P1 ;  /* 0x0000001978697211 */ /* 0x080fe200008f0eff */
[----:B------:R-:W-:Y:S01]  /*d320*/  IMAD R152, R3, 0x4, R150 ;  /* 0x0000000403987824 */ /* 0x000fe200078e0296 */
[----:B------:R-:W-:-:S02]  /*d330*/  LEA.HI.X.SX32 R113, R124, R25, 0x1, P0 ;  /* 0x000000197c717211 */ /* 0x000fc400000f0eff */
[-C--:B------:R-:W-:Y:S01]  /*d340*/  LEA R110, P1, R126, R24.reuse, 0x1 ;  /* 0x000000187e6e7211 */ /* 0x080fe200078208ff */
[C---:B------:R-:W-:Y:S01]  /*d350*/  IMAD R154, R3.reuse, 0x4, R152 ;  /* 0x00000004039a7824 */ /* 0x040fe200078e0298 */
[-C--:B------:R-:W-:Y:S02]  /*d360*/  LEA R118, P0, R128, R24.reuse, 0x1 ;  /* 0x0000001880767211 */ /* 0x080fe400078008ff */
[-C--:B------:R-:W-:Y:S01]  /*d370*/  LEA.HI.X.SX32 R111, R126, R25.reuse, 0x1, P1 ;  /* 0x000000197e6f7211 */ /* 0x080fe200008f0eff */
[C---:B------:R-:W-:Y:S01]  /*d380*/  IMAD R156, R3.reuse, 0x4, R154 ;  /* 0x00000004039c7824 */ /* 0x040fe200078e029a */
[----:B------:R-:W-:Y:S02]  /*d390*/  LEA.HI.X.SX32 R119, R128, R25, 0x1, P0 ;  /* 0x0000001980777211 */ /* 0x000fe400000f0eff */
[-C--:B------:R-:W-:Y:S01]  /*d3a0*/  LEA R114, P1, R130, R24.reuse, 0x1 ;  /* 0x0000001882727211 */ /* 0x080fe200078208ff */
[----:B------:R-:W-:Y:S01]  /*d3b0*/  IMAD R158, R3, 0x4, R156 ;  /* 0x00000004039e7824 */ /* 0x000fe200078e029c */
[----:B------:R-:W-:-:S02]  /*d3c0*/  LEA R124, P0, R134, R24, 0x1 ;  /* 0x00000018867c7211 */ /* 0x000fc400078008ff */
[-C--:B------:R-:W-:Y:S02]  /*d3d0*/  LEA.HI.X.SX32 R115, R130, R25.reuse, 0x1, P1 ;  /* 0x0000001982737211 */ /* 0x080fe400008f0eff */
[-C--:B------:R-:W-:Y:S02]  /*d3e0*/  LEA.HI.X.SX32 R125, R134, R25.reuse, 0x1, P0 ;  /* 0x00000019867d7211 */ /* 0x080fe400000f0eff */
[-C--:B------:R-:W-:Y:S02]  /*d3f0*/  LEA R116, P2, R132, R24.reuse, 0x1 ;  /* 0x0000001884747211 */ /* 0x080fe400078408ff */
[----:B------:R-:W-:Y:S02]  /*d400*/  LEA R130, P0, R140, R24, 0x1 ;  /* 0x000000188c827211 */ /* 0x000fe400078008ff */
[-C--:B------:R-:W-:Y:S02]  /*d410*/  LEA.HI.X.SX32 R117, R132, R25.reuse, 0x1, P2 ;  /* 0x0000001984757211 */ /* 0x080fe400010f0eff */
[----:B------:R-:W-:-:S02]  /*d420*/  LEA.HI.X.SX32 R131, R140, R25, 0x1, P0 ;  /* 0x000000198c837211 */ /* 0x000fc400000f0eff */
[-C--:B------:R-:W-:Y:S02]  /*d430*/  LEA R132, P0, R26, R24.reuse, 0x1 ;  /* 0x000000181a847211 */ /* 0x080fe400078008ff */
[-C--:B------:R-:W-:Y:S02]  /*d440*/  LEA R122, P1, R136, R24.reuse, 0x1 ;  /* 0x00000018887a7211 */ /* 0x080fe400078208ff */
[-C--:B------:R-:W-:Y:S02]  /*d450*/  LEA R120, P2, R138, R24.reuse, 0x1 ;  /* 0x000000188a787211 */ /* 0x080fe400078408ff */
[-C--:B------:R-:W-:Y:S01]  /*d460*/  LEA.HI.X.SX32 R133, R26, R25.reuse, 0x1, P0 ;  /* 0x000000191a857211 */ /* 0x080fe200000f0eff */
[C---:B------:R-:W-:Y:S01]  /*d470*/  IMAD R26, R3.reuse, 0x4, R158 ;  /* 0x00000004031a7824 */ /* 0x040fe200078e029e */
[-C--:B------:R-:W-:Y:S02]  /*d480*/  LEA.HI.X.SX32 R123, R136, R25.reuse, 0x1, P1 ;  /* 0x00000019887b7211 */ /* 0x080fe400008f0eff */
[----:B------:R-:W-:Y:S01]  /*d490*/  LEA.HI.X.SX32 R121, R138, R25, 0x1, P2 ;  /* 0x000000198a797211 */ /* 0x000fe200010f0eff */
[----:B------:R-:W-:Y:S01]  /*d4a0*/  IMAD R160, R3, 0x4, R26 ;  /* 0x0000000403a07824 */ /* 0x000fe200078e021a */
[----:B------:R-:W-:-:S02]  /*d4b0*/  LEA R128, P1, R142, R24, 0x1 ;  /* 0x000000188e807211 */ /* 0x000fc400078208ff */
        /* <DEDUP_REMOVED lines=9> */
[-C--:B------:R-:W-:Y:S02]  /*d550*/  LEA.HI.X.SX32 R135, R148, R25.reuse, 0x1, P2 ;  /* 0x0000001994877211 */ /* 0x080fe400010f0eff */
[-C--:B------:R-:W-:Y:S02]  /*d560*/  LEA R142, P0, R150, R24.reuse, 0x1 ;  /* 0x00000018968e7211 */ /* 0x080fe400078008ff */
[-C--:B------:R-:W-:Y:S02]  /*d570*/  LEA R138, P1, R152, R24.reuse, 0x1 ;  /* 0x00000018988a7211 */ /* 0x080fe400078208ff */
[----:B------:R-:W-:Y:S02]  /*d580*/  LEA R140, P2, R154, R24, 0x1 ;  /* 0x000000189a8c7211 */ /* 0x000fe400078408ff */
[-C--:B------:R-:W-:Y:S02]  /*d590*/  LEA.HI.X.SX32 R143, R150, R25.reuse, 0x1, P0 ;  /* 0x00000019968f7211 */ /* 0x080fe400000f0eff */
        /* <DEDUP_REMOVED lines=10> */
[-C--:B------:R-:W-:Y:S02]  /*d640*/  LEA R150, P2, R164, R24.reuse, 0x1 ;  /* 0x00000018a4967211 */ /* 0x080fe400078408ff */
[----:B------:R-:W-:Y:S02]  /*d650*/  LEA R152, P3, R3, R24, 0x1 ;  /* 0x0000001803987211 */ /* 0x000fe400078608ff */
[----:B------:R-:W-:-:S02]  /*d660*/  LEA.HI.X.SX32 R155, R160, R25, 0x1, P0 ;  /* 0x00000019a09b7211 */ /* 0x000fc400000f0eff */
[-C--:B------:R-:W-:Y:S02]  /*d670*/  LEA.HI.X.SX32 R157, R162, R25.reuse, 0x1, P1 ;  /* 0x00000019a29d7211 */ /* 0x080fe400008f0eff */
[-C--:B------:R-:W-:Y:S02]  /*d680*/  LEA.HI.X.SX32 R151, R164, R25.reuse, 0x1, P2 ;  /* 0x00000019a4977211 */ /* 0x080fe400010f0eff */
[----:B------:R-:W-:Y:S02]  /*d690*/  LEA.HI.X.SX32 R153, R3, R25, 0x1, P3 ;  /* 0x0000001903997211 */ /* 0x000fe400018f0eff */
[----:B------:R-:W2:Y:S01]  /*d6a0*/  LDS.128 R24, [R82+0x1000] ;  /* 0x0010000052187984 */ /* 0x000ea20000000c00 */
[----:B------:R-:W-:Y:S02]  /*d6b0*/  PRMT R3, R17, 0x7632, R3 ;  /* 0x0000763211037816 */ /* 0x000fe40000000003 */
[----:B-1----:R-:W-:Y:S02]  /*d6c0*/  PRMT R29, R18, 0x7632, R29 ;  /* 0x00007632121d7816 */ /* 0x002fe4000000001d */
[----:B------:R-:W-:Y:S01]  /*d6d0*/  PRMT R31, R19, 0x7632, R31 ;  /* 0x00007632131f7816 */ /* 0x000fe2000000001f */
[----:B------:R1:W-:Y:S01]  /*d6e0*/  STG.E.U16 desc[UR8][R34.64], R3 ;  /* 0x0000000322007986 */ /* 0x0003e2000c101508 */
[----:B0-----:R-:W-:-:S02]  /*d6f0*/  PRMT R16, R20, 0x7632, R16 ;  /* 0x0000763214107816 */ /* 0x001fc40000000010 */
[----:B------:R-:W-:Y:S01]  /*d700*/  PRMT R17, R21, 0x7632, R17 ;  /* 0x0000763215117816 */ /* 0x000fe20000000011 */
[----:B------:R0:W-:Y:S01]  /*d710*/  STG.E.U16 desc[UR8][R36.64], R18 ;  /* 0x0000001224007986 */ /* 0x0001e2000c101508 */
[----:B------:R-:W-:Y:S02]  /*d720*/  PRMT R30, R12, 0x7632, R30 ;  /* 0x000076320c1e7816 */ /* 0x000fe4000000001e */
[----:B------:R-:W-:Y:S01]  /*d730*/  PRMT R32, R13, 0x7632, R32 ;  /* 0x000076320d207816 */ /* 0x000fe20000000020 */
[----:B------:R3:W-:Y:S01]  /*d740*/  STG.E.U16 desc[UR8][R38.64], R29 ;  /* 0x0000001d26007986 */ /* 0x0007e2000c101508 */
[----:B------:R-:W-:-:S03]  /*d750*/  ISETP.GE.U32.AND P0, PT, R159, 0x40, PT ;  /* 0x000000409f00780c */ /* 0x000fc60003f06070 */
[----:B------:R-:W-:Y:S01]  /*d760*/  STG.E.U16 desc[UR8][R44.64], R19 ;  /* 0x000000132c007986 */ /* 0x000fe2000c101508 */
[----:B-1----:R-:W-:Y:S02]  /*d770*/  PRMT R3, R22, 0x7632, R3 ;  /* 0x0000763216037816 */ /* 0x002fe40000000003 */
[----:B------:R-:W-:Y:S01]  /*d780*/  PRMT R35, R15, 0x7632, R35 ;  /* 0x000076320f237816 */ /* 0x000fe20000000023 */
[----:B------:R-:W-:Y:S01]  /*d790*/  STG.E.U16 desc[UR8][R40.64], R31 ;  /* 0x0000001f28007986 */ /* 0x000fe2000c101508 */
[----:B0-----:R-:W-:-:S03]  /*d7a0*/  PRMT R37, R14, 0x7632, R37 ;  /* 0x000076320e257816 */ /* 0x001fc60000000025 */
[----:B------:R0:W-:Y:S01]  /*d7b0*/  STG.E.U16 desc[UR8][R42.64], R20 ;  /* 0x000000142a007986 */ /* 0x0001e2000c101508 */
[----:B---3--:R-:W-:-:S03]  /*d7c0*/  PRMT R29, R23, 0x7632, R29 ;  /* 0x00007632171d7816 */ /* 0x008fc6000000001d */
[----:B------:R-:W-:Y:S04]  /*d7d0*/  STG.E.U16 desc[UR8][R46.64], R16 ;  /* 0x000000102e007986 */ /* 0x000fe8000c101508 */
[----:B------:R1:W-:Y:S04]  /*d7e0*/  STG.E.U16 desc[UR8][R50.64], R21 ;  /* 0x0000001532007986 */ /* 0x0003e8000c101508 */
[----:B------:R3:W-:Y:S01]  /*d7f0*/  STG.E.U16 desc[UR8][R48.64], R17 ;  /* 0x0000001130007986 */ /* 0x0007e2000c101508 */
[----:B--2---:R-:W-:-:S03]  /*d800*/  PRMT R38, R24, 0x7632, R38 ;  /* 0x0000763218267816 */ /* 0x004fc60000000026 */
[----:B------:R-:W2:Y:S01]  /*d810*/  LDS.128 R16, [R82+0x2000] ;  /* 0x0020000052107984 */ /* 0x000ea20000000c00 */
[----:B0-----:R-:W-:Y:S02]  /*d820*/  PRMT R42, R25, 0x7632, R42 ;  /* 0x00007632192a7816 */ /* 0x001fe4000000002a */
[----:B------:R-:W-:Y:S01]  /*d830*/  PRMT R44, R26, 0x7632, R44 ;  /* 0x000076321a2c7816 */ /* 0x000fe2000000002c */
[----:B------:R-:W-:Y:S01]  /*d840*/  STG.E.U16 desc[UR8][R54.64], R22 ;  /* 0x0000001636007986 */ /* 0x000fe2000c101508 */
[----:B------:R-:W-:Y:S02]  /*d850*/  PRMT R45, R27, 0x7632, R45 ;  /* 0x000076321b2d7816 */ /* 0x000fe4000000002d */
[----:B-1----:R-:W-:Y:S01]  /*d860*/  PRMT R50, R8, 0x7632, R50 ;  /* 0x0000763208327816 */ /* 0x002fe20000000032 */
[----:B------:R0:W-:Y:S01]  /*d870*/  STG.E.U16 desc[UR8][R52.64], R3 ;  /* 0x0000000334007986 */ /* 0x0001e2000c101508 */
[----:B---3--:R-:W-:-:S03]  /*d880*/  PRMT R48, R9, 0x7632, R48 ;  /* 0x0000763209307816 */ /* 0x008fc60000000030 */
[----:B------:R1:W-:Y:S04]  /*d890*/  STG.E.U16 desc[UR8][R56.64], R23 ;  /* 0x0000001738007986 */ /* 0x0003e8000c101508 */
[----:B------:R-:W-:Y:S04]  /*d8a0*/  STG.E.U16 desc[UR8][R58.64], R29 ;  /* 0x0000001d3a007986 */ /* 0x000fe8000c101508 */
[----:B------:R3:W-:Y:S01]  /*d8b0*/  STG.E.U16 desc[UR8][R62.64], R12 ;  /* 0x0000000c3e007986 */ /* 0x0007e2000c101508 */
[----:B0-----:R-:W-:-:S03]  /*d8c0*/  PRMT R52, R10, 0x7632, R52 ;  /* 0x000076320a347816 */ /* 0x001fc60000000034 */
[----:B------:R0:W-:Y:S01]  /*d8d0*/  STG.E.U16 desc[UR8][R60.64], R30 ;  /* 0x0000001e3c007986 */ /* 0x0001e2000c101508 */
[----:B-1----:R-:W-:-:S03]  /*d8e0*/  PRMT R56, R11, 0x7632, R56 ;  /* 0x000076320b387816 */ /* 0x002fc60000000038 */
[----:B------:R-:W-:Y:S04]  /*d8f0*/  STG.E.U16 desc[UR8][R68.64], R13 ;  /* 0x0000000d44007986 */ /* 0x000fe8000c101508 */
[----:B------:R1:W-:Y:S04]  /*d900*/  STG.E.U16 desc[UR8][R64.64], R32 ;  /* 0x0000002040007986 */ /* 0x0003e8000c101508 */
[----:B------:R4:W-:Y:S04]  /*d910*/  STG.E.U16 desc[UR8][R66.64], R14 ;  /* 0x0000000e42007986 */ /* 0x0009e8000c101508 */
[----:B------:R-:W-:Y:S01]  /*d920*/  STG.E.U16 desc[UR8][R74.64], R37 ;  /* 0x000000254a007986 */ /* 0x000fe2000c101508 */
[----:B--2---:R-:W-:-:S02]  /*d930*/  PRMT R54, R16, 0x7632, R54 ;  /* 0x0000763210367816 */ /* 0x004fc40000000036 */
[----:B------:R-:W-:Y:S01]  /*d940*/  PRMT R57, R17, 0x7632, R57 ;  /* 0x0000763211397816 */ /* 0x000fe20000000039 */
[----:B------:R-:W-:Y:S01]  /*d950*/  STG.E.U16 desc[UR8][R72.64], R15 ;  /* 0x0000000f48007986 */ /* 0x000fe2000c101508 */
[----:B---3--:R-:W-:Y:S02]  /*d960*/  PRMT R62, R18, 0x7632, R62 ;  /* 0x00007632123e7816 */ /* 0x008fe4000000003e */
[----:B0-----:R-:W-:Y:S01]  /*d970*/  PRMT R60, R19, 0x7632, R60 ;  /* 0x00007632133c7816 */ /* 0x001fe2000000003c */
[----:B------:R-:W0:Y:S01]  /*d980*/  LDS.128 R12, [R82+0x3000] ;  /* 0x00300000520c7984 */ /* 0x000e220000000c00 */
[----:B-1----:R-:W-:Y:S02]  /*d990*/  PRMT R64, R4, 0x7632, R64 ;  /* 0x0000763204407816 */ /* 0x002fe40000000040 */
[----:B----4-:R-:W-:Y:S01]  /*d9a0*/  PRMT R66, R5, 0x7632, R66 ;  /* 0x0000763205427816 */ /* 0x010fe20000000042 */
[----:B------:R-:W-:Y:S01]  /*d9b0*/  STG.E.U16 desc[UR8][R70.64], R35 ;  /* 0x0000002346007986 */ /* 0x000fe2000c101508 */
[----:B------:R-:W-:-:S02]  /*d9c0*/  PRMT R67, R6, 0x7632, R67 ;  /* 0x0000763206437816 */ /* 0x000fc40000000043 */
[----:B------:R-:W-:Y:S01]  /*d9d0*/  PRMT R69, R7, 0x7632, R69 ;  /* 0x0000763207457816 */ /* 0x000fe20000000045 */
[----:B------:R1:W-:Y:S04]  /*d9e0*/  STG.E.U16 desc[UR8][R78.64], R24 ;  /* 0x000000184e007986 */ /* 0x0003e8000c101508 */
[----:B------:R2:W-:Y:S04]  /*d9f0*/  STG.E.U16 desc[UR8][R76.64], R38 ;  /* 0x000000264c007986 */ /* 0x0005e8000c101508 */
[----:B------:R-:W-:Y:S04]  /*da00*/  STG.E.U16 desc[UR8][R80.64], R25 ;  /* 0x0000001950007986 */ /* 0x000fe8000c101508 */
[----:B------:R-:W-:Y:S04]  /*da10*/  STG.E.U16 desc[UR8][R84.64], R42 ;  /* 0x0000002a54007986 */ /* 0x000fe8000c101508 */
[----:B------:R-:W-:Y:S04]  /*da20*/  STG.E.U16 desc[UR8][R86.64], R26 ;  /* 0x0000001a56007986 */ /* 0x000fe8000c101508 */
[----:B------:R-:W-:Y:S04]  /*da30*/  STG.E.U16 desc[UR8][R88.64], R44 ;  /* 0x0000002c58007986 */ /* 0x000fe8000c101508 */
[----:B------:R-:W-:Y:S04]  /*da40*/  STG.E.U16 desc[UR8][R94.64], R27 ;  /* 0x0000001b5e007986 */ /* 0x000fe8000c101508 */
[----:B------:R-:W-:Y:S04]  /*da50*/  STG.E.U16 desc[UR8][R90.64], R45 ;  /* 0x0000002d5a007986 */ /* 0x000fe8000c101508 */
[----:B------:R-:W-:Y:S01]  /*da60*/  STG.E.U16 desc[UR8][R92.64], R8 ;  /* 0x000000085c007986 */ /* 0x000fe2000c101508 */
[----:B0-----:R-:W-:-:S02]  /*da70*/  PRMT R74, R12, 0x7632, R74 ;  /* 0x000076320c4a7816 */ /* 0x001fc4000000004a */
[----:B------:R-:W-:Y:S01]  /*da80*/  PRMT R72, R13, 0x7632, R72 ;  /* 0x000076320d487816 */ /* 0x000fe20000000048 */
[----:B------:R-:W-:Y:S01]  /*da90*/  STG.E.U16 desc[UR8][R100.64], R50 ;  /* 0x0000003264007986 */ /* 0x000fe2000c101508 */
[----:B-1----:R-:W-:Y:S02]  /*daa0*/  PRMT R78, R14, 0x7632, R78 ;  /* 0x000076320e4e7816 */ /* 0x002fe4000000004e */
[----:B--2---:R-:W-:Y:S01]  /*dab0*/  PRMT R76, R15, 0x7632, R76 ;  /* 0x000076320f4c7816 */ /* 0x004fe2000000004c */
[----:B------:R0:W-:Y:S04]  /*dac0*/  STG.E.U16 desc[UR8][R98.64], R9 ;  /* 0x0000000962007986 */ /* 0x0001e8000c101508 */
[----:B------:R-:W-:Y:S04]  /*dad0*/  STG.E.U16 desc[UR8][R96.64], R48 ;  /* 0x0000003060007986 */ /* 0x000fe8000c101508 */
[----:B------:R-:W-:Y:S04]  /*dae0*/  STG.E.U16 desc[UR8][R106.64], R10 ;  /* 0x0000000a6a007986 */ /* 0x000fe8000c101508 */
[----:B------:R-:W-:Y:S01]  /*daf0*/  STG.E.U16 desc[UR8][R104.64], R52 ;  /* 0x0000003468007986 */ /* 0x000fe2000c101508 */
[----:B0-----:R-:W0:Y:S03]  /*db00*/  LDC.64 R8, c[0x0][0x3a0] ;  /* 0x0000e800ff087b82 */ /* 0x001e260000000a00 */
[----:B------:R-:W-:Y:S04]  /*db10*/  STG.E.U16 desc[UR8][R102.64], R11 ;  /* 0x0000000b66007986 */ /* 0x000fe8000c101508 */
        /* <DEDUP_REMOVED lines=11> */
[----:B------:R1:W-:Y:S04]  /*dbd0*/  STG.E.U16 desc[UR8][R126.64], R5 ;  /* 0x000000057e007986 */ /* 0x0003e8000c101508 */
[----:B------:R-:W-:Y:S04]  /*dbe0*/  STG.E.U16 desc[UR8][R132.64], R66 ;  /* 0x0000004284007986 */ /* 0x000fe8000c101508 */
[----:B------:R2:W-:Y:S04]  /*dbf0*/  STG.E.U16 desc[UR8][R136.64], R6 ;  /* 0x0000000688007986 */ /* 0x0005e8000c101508 */
[----:B------:R-:W-:Y:S01]  /*dc00*/  STG.E.U16 desc[UR8][R134.64], R67 ;  /* 0x0000004386007986 */ /* 0x000fe2000c101508 */
[----:B-1----:R-:W-:-:S03]  /*dc10*/  IMAD.SHL.U32 R5, R165, 0x4, RZ ;  /* 0x00000004a5057824 */ /* 0x002fc600078e00ff */
[----:B------:R1:W-:Y:S04]  /*dc20*/  STG.E.U16 desc[UR8][R142.64], R7 ;  /* 0x000000078e007986 */ /* 0x0003e8000c101508 */
[----:B------:R-:W-:Y:S01]  /*dc30*/  STG.E.U16 desc[UR8][R138.64], R69 ;  /* 0x000000458a007986 */ /* 0x000fe2000c101508 */
[----:B--2---:R-:W-:-:S03]  /*dc40*/  IMAD.HI R6, R165, 0x4, RZ ;  /* 0x00000004a5067827 */ /* 0x004fc600078e02ff */
[----:B------:R-:W-:Y:S04]  /*dc50*/  STG.E.U16 desc[UR8][R140.64], R12 ;  /* 0x0000000c8c007986 */ /* 0x000fe8000c101508 */
[----:B------:R-:W-:Y:S01]  /*dc60*/  STG.E.U16 desc[UR8][R148.64], R74 ;  /* 0x0000004a94007986 */ /* 0x000fe2000c101508 */
[----:B-1----:R-:W-:Y:S02]  /*dc70*/  LOP3.LUT R7, R2, 0xf0, RZ, 0xc0, !PT ;  /* 0x000000f002077812 */ /* 0x002fe400078ec0ff */
[----:B------:R-:W1:Y:S01]  /*dc80*/  LDC R2, c[0x0][0x3ec] ;  /* 0x0000fb00ff027b82 */ /* 0x000e620000000800 */
[----:B------:R-:W-:Y:S04]  /*dc90*/  STG.E.U16 desc[UR8][R146.64], R13 ;  /* 0x0000000d92007986 */ /* 0x000fe8000c101508 */
[----:B------:R-:W-:Y:S04]  /*dca0*/  STG.E.U16 desc[UR8][R144.64], R72 ;  /* 0x0000004890007986 */ /* 0x000fe8000c101508 */
[----:B------:R-:W-:Y:S04]  /*dcb0*/  STG.E.U16 desc[UR8][R154.64], R14 ;  /* 0x0000000e9a007986 */ /* 0x000fe8000c101508 */
[----:B------:R-:W-:Y:S04]  /*dcc0*/  STG.E.U16 desc[UR8][R156.64], R78 ;  /* 0x0000004e9c007986 */ /* 0x000fe8000c101508 */
[----:B------:R-:W-:Y:S04]  /*dcd0*/  STG.E.U16 desc[UR8][R150.64], R15 ;  /* 0x0000000f96007986 */ /* 0x000fe8000c101508 */
[----:B------:R-:W-:Y:S01]  /*dce0*/  STG.E.U16 desc[UR8][R152.64], R76 ;  /* 0x0000004c98007986 */ /* 0x000fe2000c101508 */
[----:B-1----:R-:W-:Y:S01]  /*dcf0*/  IMAD R2, R166, R2, RZ ;  /* 0x00000002a6027224 */ /* 0x002fe200078e02ff */
[----:B------:R-:W-:Y:S03]  /*dd00*/  BAR.SYNC.DEFER_BLOCKING 0x0 ;  /* 0x0000000000007b1d */ /* 0x000fe60000010000 */
[----:B------:R-:W-:-:S02]  /*dd10*/  IMAD.SHL.U32 R3, R2, 0x4, RZ ;  /* 0x0000000402037824 */ /* 0x000fc400078e00ff */
[----:B------:R-:W-:-:S03]  /*dd20*/  IMAD.HI R4, R2, 0x4, RZ ;  /* 0x0000000402047827 */ /* 0x000fc600078e02ff */
[----:B0-----:R-:W-:-:S04]  /*dd30*/  IADD3 R2, P1, P2, R5, R8, R3 ;  /* 0x0000000805027210 */ /* 0x001fc80007a3e003 */
[----:B------:R-:W-:Y:S01]  /*dd40*/  IADD3.X R3, PT, PT, R6, R9, R4, P1, P2 ;  /* 0x0000000906037210 */ /* 0x000fe20000fe4404 */
[----:B------:R-:W-:Y:S01]  /*dd50*/  STSM.16.M88 [R0], R83 ;  /* 0x0000005300007844 */ /* 0x000fe20000000000 */
[----:B------:R-:W-:Y:S06]  /*dd60*/  BAR.SYNC.DEFER_BLOCKING 0x0 ;  /* 0x0000000000007b1d */ /* 0x000fec0000010000 */
[----:B------:R-:W0:Y:S04]  /*dd70*/  LDSM.16.M88 R7, [R7+UR4] ;  /* 0x000000040707783b */ /* 0x000e280008000000 */
[----:B0-----:R0:W-:Y:S01]  /*dd80*/  @!P0 STG.E desc[UR8][R2.64], R7 ;  /* 0x0000000702008986 */ /* 0x0011e2000c101908 */
[----:B------:R-:W-:Y:S06]  /*dd90*/  BAR.SYNC.DEFER_BLOCKING 0x0 ;  /* 0x0000000000007b1d */ /* 0x000fec0000010000 */
[----:B------:R-:W-:Y:S05]  /*dda0*/  @P4 BRA `(.L_x_20) ;  /* 0x0000000000a04947 */ /* 0x000fea0003800000 */
[----:B0-----:R-:W0:Y:S01]  /*ddb0*/  S2R R3, SR_CgaCtaId ;  /* 0x0000000000037919 */ /* 0x001e220000008800 */
[----:B------:R-:W-:Y:S01]  /*ddc0*/  NOP ;  /* 0x0000000000007918 */ /* 0x000fe20000000000 */
[----:B------:R-:W-:Y:S01]  /*ddd0*/  MOV R0, 0x50 ;  /* 0x0000005000007802 */ /* 0x000fe20000000f00 */
[----:B------:R-:W-:-:S03]  /*dde0*/  IMAD.MOV.U32 R7, RZ, RZ, 0x1 ;  /* 0x00000001ff077424 */ /* 0x000fc600078e00ff */
[----:B0-----:R-:W-:Y:S01]  /*ddf0*/  LEA R9, R3, R0, 0x18 ;  /* 0x0000000003097211 */ /* 0x001fe200078ec0ff */
[----:B------:R-:W-:Y:S02]  /*de00*/  IMAD.U32 R0, RZ, RZ, UR5 ;  /* 0x00000005ff007e24 */ /* 0x000fe4000f8e00ff */
[----:B------:R-:W-:Y:S02]  /*de10*/  IMAD.MOV.U32 R3, RZ, RZ, 0xffff ;  /* 0x0000ffffff037424 */ /* 0x000fe400078e00ff */
[----:B------:R-:W0:Y:S01]  /*de20*/  LDS R5, [R9] ;  /* 0x0000000009057984 */ /* 0x000e220000000800 */
[----:B------:R-:W-:-:S04]  /*de30*/  LOP3.LUT R0, R0, 0xffff, RZ, 0xc0, !PT ;  /* 0x0000ffff00007812 */ /* 0x000fc800078ec0ff */
[----:B------:R-:W-:-:S05]  /*de40*/  SHF.R.U32.HI R0, RZ, 0x5, R0 ;  /* 0x00000005ff007819 */ /* 0x000fca0000011600 */
[----:B------:R-:W-:Y:S01]  /*de50*/  VIADD R2, R0, 0x10 ;  /* 0x0000001000027836 */ /* 0x000fe20000000000 */
[----:B------:R-:W-:-:S04]  /*de60*/  SHF.L.U32 R0, R3, R0, RZ ;  /* 0x0000000003007219 */ /* 0x000fc800000006ff */
[----:B------:R-:W-:-:S04]  /*de70*/  SHF.L.U32 R3, R7, R2, RZ ;  /* 0x0000000207037219 */ /* 0x000fc800000006ff */
[----:B------:R-:W-:-:S04]  /*de80*/  LOP3.LUT R0, R3, R0, RZ, 0xfc, !PT ;  /* 0x0000000003007212 */ /* 0x000fc800078efcff */
[C---:B------:R-:W-:Y:S02]  /*de90*/  LOP3.LUT R2, R0.reuse, 0xffff, RZ, 0xc0, !PT ;  /* 0x0000ffff00027812 */ /* 0x040fe400078ec0ff */
[----:B0-----:R-:W-:-:S04]  /*dea0*/  LOP3.LUT R3, R0, 0xffff, R5, 0x80, !PT ;  /* 0x0000ffff00037812 */ /* 0x001fc800078e8005 */
[----:B------:R-:W-:-:S13]  /*deb0*/  ISETP.NE.AND P0, PT, R3, R2, PT ;  /* 0x000000020300720c */ /* 0x000fda0003f05270 */
[----:B------:R-:W-:Y:S05]  /*dec0*/  @P0 BRA `(.L_x_21) ;  /* 0x0000000000500947 */ /* 0x000fea0003800000 */
[----:B------:R-:W-:Y:S02]  /*ded0*/  SHF.R.U32.HI R5, RZ, 0x10, R5 ;  /* 0x00000010ff057819 */ /* 0x000fe40000011605 */
[----:B------:R-:W-:-:S04]  /*dee0*/  SHF.R.U32.HI R2, RZ, 0x10, R0 ;  /* 0x00000010ff027819 */ /* 0x000fc80000011600 */
[----:B------:R-:W-:-:S04]  /*def0*/  LOP3.LUT R5, R5, R2, RZ, 0xc0, !PT ;  /* 0x0000000205057212 */ /* 0x000fc800078ec0ff */
[----:B------:R-:W-:-:S13]  /*df00*/  ISETP.NE.AND P0, PT, R5, R2, PT ;  /* 0x000000020500720c */ /* 0x000fda0003f05270 */
[----:B------:R-:W-:Y:S05]  /*df10*/  @P0 BRA `(.L_x_22) ;  /* 0x0000000000300947 */ /* 0x000fea0003800000 */
[----:B------:R-:W-:Y:S01]  /*df20*/  R2UR UR4, R0 ;  /* 0x00000000000472ca */ /* 0x000fe200000e0000 */
[----:B------:R-:W0:Y:S01]  /*df30*/  S2R R3, SR_LANEID ;  /* 0x0000000000037919 */ /* 0x000e220000000000 */
[----:B------:R-:W-:-:S06]  /*df40*/  VOTE.ANY R2, PT, PT ;  /* 0x0000000000027806 */ /* 0x000fcc00038e0100 */
[----:B------:R-:W0:Y:S05]  /*df50*/  FLO.U32 R2, R2 ;  /* 0x0000000200027300 */ /* 0x000e2a00000e0000 */
[----:B------:R-:W-:-:S06]  /*df60*/  ULOP3.LUT UR4, URZ, UR4, URZ, 0x33, !UPT ;  /* 0x00000004ff047292 */ /* 0x000fcc000f8e33ff */
[----:B------:R-:W-:-:S04]  /*df70*/  IMAD.U32 R4, RZ, RZ, UR4 ;  /* 0x00000004ff047e24 */ /* 0x000fc8000f8e00ff */
[----:B------:R-:W1:Y:S02]  /*df80*/  REDUX UR5, R4 ;  /* 0x00000000040573c4 */ /* 0x000e640000000000 */
[----:B------:R2:W-:Y:S01]  /*df90*/  UTCATOMSWS.AND URZ, UR4 ;  /* 0x0000000400ff79e3 */ /* 0x0005e20008000000 */
[----:B0-----:R-:W-:Y:S01]  /*dfa0*/  ISETP.EQ.U32.AND P0, PT, R2, R3, PT ;  /* 0x000000030200720c */ /* 0x001fe20003f02070 */
[----:B-1----:R-:W-:-:S12]  /*dfb0*/  IMAD.U32 R0, RZ, RZ, UR5 ;  /* 0x00000005ff007e24 */ /* 0x002fd8000f8e00ff */
[----:B------:R2:W-:Y:S01]  /*dfc0*/  @P0 ATOMS.AND RZ, [R9], R0 ;  /* 0x0000000009ff038c */ /* 0x0005e20002800000 */
[----:B------:R-:W-:Y:S05]  /*dfd0*/  BRA `(.L_x_20) ;  /* 0x0000000000147947 */ /* 0x000fea0003800000 */
.L_x_22:
[----:B------:R-:W-:-:S07]  /*dfe0*/  MOV R2, 0xe000 ;  /* 0x0000e00000027802 */ /* 0x000fce0000000f00 */
[----:B------:R-:W-:Y:S05]  /*dff0*/  CALL.REL.NOINC `($__internal_0_$__cuda_sm10x_tcgen05_guardrail_trap_col_being_dealloced_not_returned_by_alloc) ;  /* 0x0000000000447944 */ /* 0x000fea0003c00000 */
[----:B------:R-:W-:Y:S05]  /*e000*/  BRA `(.L_x_20) ;  /* 0x0000000000087947 */ /* 0x000fea0003800000 */
.L_x_21:
[----:B------:R-:W-:-:S07]  /*e010*/  MOV R2, 0xe030 ;  /* 0x0000e03000027802 */ /* 0x000fce0000000f00 */
[----:B------:R-:W-:Y:S05]  /*e020*/  CALL.REL.NOINC `($__internal_2_$__cuda_sm10x_tcgen05_guardrail_trap_unallocated_columns_being_dealloced) ;  /* 0x0000000000507944 */ /* 0x000fea0003c00000 */
.L_x_20:
[----:B------:R-:W-:Y:S01]  /*e030*/  NOP ;  /* 0x0000000000007918 */ /* 0x000fe20000000000 */
[----:B--2---:R-:W-:Y:S05]  /*e040*/  EXIT ;  /* 0x000000000000794d */ /* 0x004fea0003800000 */
.L_x_8:
[----:B------:R-:W1:Y:S02]  /*e050*/  SYNCS.PHASECHK.TRANS64.TRYWAIT P2, [UR4+0x10000], RZ ;  /* 0x010000ffff0075a7 */ /* 0x000e640008041104 */
[----:B-1----:R-:W-:Y:S05]  /*e060*/  @!P2 BRA `(.L_x_8) ;  /* 0xfffffffc00f8a947 */ /* 0x002fea000383ffff */
[----:B------:R-:W-:Y:S05]  /*e070*/  BRA `(.L_x_7) ;  /* 0xffffff6400087947 */ /* 0x000fea000383ffff */
.L_x_14:
[----:B------:R-:W1:Y:S02]  /*e080*/  SYNCS.PHASECHK.TRANS64.TRYWAIT P1, [UR4+0x20010], RZ ;  /* 0x020010ffff0075a7 */ /* 0x000e640008021104 */
[----:B-1----:R-:W-:Y:S05]  /*e090*/  @!P1 BRA `(.L_x_14) ;  /* 0xfffffffc00f89947 */ /* 0x002fea000383ffff */
[----:B------:R-:W-:Y:S05]  /*e0a0*/  BRA `(.L_x_23) ;  /* 0xffffffb000f47947 */ /* 0x000fea000383ffff */
.L_x_15:
[----:B------:R-:W0:Y:S02]  /*e0b0*/  SYNCS.PHASECHK.TRANS64.TRYWAIT P1, [UR6], R21 ;  /* 0x00000015ff0075a7 */ /* 0x000e240008021106 */
[----:B0-----:R-:W-:Y:S05]  /*e0c0*/  @!P1 BRA `(.L_x_15) ;  /* 0xfffffffc00f89947 */ /* 0x001fea000383ffff */
[----:B------:R-:W-:Y:S05]  /*e0d0*/  BRA `(.L_x_24) ;  /* 0xffffffbc00cc7947 */ /* 0x000fea000383ffff */
.L_x_19:
[----:B------:R-:W1:Y:S02]  /*e0e0*/  SYNCS.PHASECHK.TRANS64.TRYWAIT P2, [UR6], R6 ;  /* 0x00000006ff0075a7 */ /* 0x000e640008041106 */
[----:B-1----:R-:W-:Y:S05]  /*e0f0*/  @!P2 BRA `(.L_x_19) ;  /* 0xfffffffc00f8a947 */ /* 0x002fea000383ffff */
[----:B------:R-:W-:Y:S05]  /*e100*/  BRA `(.L_x_18) ;  /* 0xffffffd4007c7947 */ /* 0x000fea000383ffff */
        .weak           $__internal_0_$__cuda_sm10x_tcgen05_guardrail_trap_col_being_dealloced_not_returned_by_alloc
        .type           $__internal_0_$__cuda_sm10x_tcgen05_guardrail_trap_col_being_dealloced_not_returned_by_alloc,@function
        .size           $__internal_0_$__cuda_sm10x_tcgen05_guardrail_trap_col_being_dealloced_not_returned_by_alloc,($__internal_1_$__cuda_sm10x_tcgen05_guardrail_trap_phase_invalid_during_alloc - $__internal_0_$__cuda_sm10x_tcgen05_guardrail_trap_col_being_dealloced_not_returned_by_alloc)
$__internal_0_$__cuda_sm10x_tcgen05_guardrail_trap_col_being_dealloced_not_returned_by_alloc:
[----:B------:R-:W-:Y:S05]  /*e110*/  BPT.TRAP 0x1 ;  /* 0x000000040000795c */ /* 0x000fea0000300000 */
[----:B------:R-:W-:-:S04]  /*e120*/  IMAD.MOV.U32 R3, RZ, RZ, 0x0 ;  /* 0x00000000ff037424 */ /* 0x000fc800078e00ff */
[----:B------:R-:W-:Y:S05]  /*e130*/  RET.REL.NODEC R2 `(attn_fwd) ;  /* 0xffffff1c02b07950 */ /* 0x000fea0003c3ffff */
        .weak           $__internal_1_$__cuda_sm10x_tcgen05_guardrail_trap_phase_invalid_during_alloc
        .type           $__internal_1_$__cuda_sm10x_tcgen05_guardrail_trap_phase_invalid_during_alloc,@function
        .size           $__internal_1_$__cuda_sm10x_tcgen05_guardrail_trap_phase_invalid_during_alloc,($__internal_2_$__cuda_sm10x_tcgen05_guardrail_trap_unallocated_columns_being_dealloced - $__internal_1_$__cuda_sm10x_tcgen05_guardrail_trap_phase_invalid_during_alloc)
$__internal_1_$__cuda_sm10x_tcgen05_guardrail_trap_phase_invalid_during_alloc:
[----:B------:R-:W-:Y:S05]  /*e140*/  BPT.TRAP 0x1 ;  /* 0x000000040000795c */ /* 0x000fea0000300000 */
[----:B------:R-:W-:-:S04]  /*e150*/  IMAD.MOV.U32 R3, RZ, RZ, 0x0 ;  /* 0x00000000ff037424 */ /* 0x000fc800078e00ff */
[----:B------:R-:W-:Y:S05]  /*e160*/  RET.REL.NODEC R2 `(attn_fwd) ;  /* 0xffffff1c02a47950 */ /* 0x000fea0003c3ffff */
        .weak           $__internal_2_$__cuda_sm10x_tcgen05_guardrail_trap_unallocated_columns_being_dealloced
        .type           $__internal_2_$__cuda_sm10x_tcgen05_guardrail_trap_unallocated_columns_being_dealloced,@function
        .size           $__internal_2_$__cuda_sm10x_tcgen05_guardrail_trap_unallocated_columns_being_dealloced,(.L_x_28 - $__internal_2_$__cuda_sm10x_tcgen05_guardrail_trap_unallocated_columns_being_dealloced)
$__internal_2_$__cuda_sm10x_tcgen05_guardrail_trap_unallocated_columns_being_dealloced:
[----:B------:R-:W-:Y:S05]  /*e170*/  BPT.TRAP 0x1 ;  /* 0x000000040000795c */ /* 0x000fea0000300000 */
[----:B------:R-:W-:-:S04]  /*e180*/  IMAD.MOV.U32 R3, RZ, RZ, 0x0 ;  /* 0x00000000ff037424 */ /* 0x000fc800078e00ff */
[----:B------:R-:W-:Y:S05]  /*e190*/  RET.REL.NODEC R2 `(attn_fwd) ;  /* 0xffffff1c02987950 */ /* 0x000fea0003c3ffff */
.L_x_25:
[----:B------:R-:W-:-:S00]  /*e1a0*/  BRA `(.L_x_25) ;  /* 0xfffffffc00fc7947 */ /* 0x000fc0000383ffff */
[----:B------:R-:W-:-:S00]  /*e1b0*/  NOP ;  /* 0x0000000000007918 */ /* 0x000fc00000000000 */
        /* <DEDUP_REMOVED lines=12> */
.L_x_28:


//--------------------- .nv.global.init           --------------------------
	.section	.nv.global.init,"aw",@progbits
.nv.global.init:
	.type		_$_str,@object
	.size		_$_str,(.L_3 - _$_str)
_$_str:
        /*0000*/ 	.byte	0x5f, 0x5f, 0x43, 0x55, 0x44, 0x41, 0x5f, 0x46, 0x54, 0x5a, 0x00
.L_3:


//--------------------- .nv.shared.attn_fwd       --------------------------
	.section	.nv.shared.attn_fwd,"aw",@nobits
	.sectionflags	@""
	.align	16
	.zero		1024


//--------------------- .nv.shared.reserved.0     --------------------------
	.section	.nv.shared.reserved.0,"aw",@nobits
	.align	8
	.weak		__nv_reservedSMEM_offset_0_alias
	.size		__nv_reservedSMEM_offset_0_alias, 0, 64
	.other		__nv_reservedSMEM_offset_0_alias,@"STO_CUDA_RESERVED_SHARED STV_DEFAULT"
__nv_reservedSMEM_offset_0_alias:
	.zero		0
.nv.shared.reserved.0:
	.zero		64
	.weak		__nv_reservedSMEM_allocation_phase
	.type		__nv_reservedSMEM_allocation_phase,@object
	.size		__nv_reservedSMEM_allocation_phase,(.L_0 - __nv_reservedSMEM_allocation_phase)
__nv_reservedSMEM_allocation_phase:
	.zero		1
.L_0:
	.zero		7
	.weak		__nv_reservedSMEM_devtool_atexit_pc
	.type		__nv_reservedSMEM_devtool_atexit_pc,@object
	.size		__nv_reservedSMEM_devtool_atexit_pc,(__nv_reservedSMEM_allocation_mask - __nv_reservedSMEM_devtool_atexit_pc)
__nv_reservedSMEM_devtool_atexit_pc:
	.zero		8
	.weak		__nv_reservedSMEM_allocation_mask
	.type		__nv_reservedSMEM_allocation_mask,@object
	.size		__nv_reservedSMEM_allocation_mask,(.L_2 - __nv_reservedSMEM_allocation_mask)
__nv_reservedSMEM_allocation_mask:
	.zero		4
.L_2:


//--------------------- .nv.constant0.attn_fwd    --------------------------
	.section	.nv.constant0.attn_fwd,"a",@progbits
	.sectionflags	@""
	.align	4
.nv.constant0.attn_fwd:
	.zero		1032


//--------------------- SYMBOLS --------------------------

	.type		.nv.reservedSmem.offset0,@object
	.size		.nv.reservedSmem.offset0,0x4
	.type		.nv.reservedSmem.cap,@object
	.size		.nv.reservedSmem.cap,0x4
